	.target	sm_90a

	.elftype	@"ET_EXEC"


//--------------------- .note.nv.tkinfo           --------------------------
	.section	.note.nv.tkinfo,"",@"SHT_NOTE"
	.sectionflags	@"SHF_NOTE_NV_TKINFO"
	.tkinfo
        /*0018*/ 	.word	0x00000002
        /*0030*/ 	.string	""
        /*0030*/ 	.string	"ptxas"
        /*0030*/ 	.string	"Cuda compilation tools, release 13.0, V13.0.88"
        /*0030*/ 	.string	"Build cuda_13.0.r13.0/compiler.36424714_0"
        /*0030*/ 	.string	"-arch sm_90a -m 64 "



//--------------------- .note.nv.cuinfo           --------------------------
	.section	.note.nv.cuinfo,"",@"SHT_NOTE"
	.sectionflags	@"SHF_NOTE_NV_CUINFO"
        /*0018*/ 	.short	0x0002
        /*001a*/ 	.short	0x005a
        /*001c*/ 	.short	0x0082
	.zero		2


//--------------------- .nv.info                  --------------------------
	.section	.nv.info,"",@"SHT_CUDA_INFO"
	.align	4


	//----- nvinfo : EIATTR_REGCOUNT
	.align		4
        /*0000*/ 	.byte	0x04, 0x2f
        /*0002*/ 	.short	(.L_15 - .L_14)
	.align		4
.L_14:
        /*0004*/ 	.word	index@(_ZN7cutlass13device_kernelINS_4gemm6kernel13GemmUniversalIN4cute5tupleIJiiiiEEENS1_10collective13CollectiveMmaINS1_34MainloopSm90TmaGmmaWarpSpecializedILi20ENS5_IJNS4_1CILi2EEENSA_ILi1EEESC_EEENS1_35KernelTmaWarpSpecializedCooperativeEEENS5_IJNSA_ILi128EEENSA_ILi48EEENSA_ILi32EEEEEENS_10bfloat16_tENS5_IJlSC_lEEESK_SL_NS4_8TiledMMAINS4_8MMA_AtomIJNS4_4SM904GMMA27MMA_64x16x16_F32BF16BF16_SSILNSP_5MajorE0ELSR_0ELNSP_7ScaleInE1ELSS_1EEEEEENS4_6LayoutISD_NS5_IJSC_NSA_ILi0EEESW_EEEEENS5_IJNS4_10UnderscoreESZ_SZ_EEEEENS4_13SM90_TMA_LOADENS4_14ComposedLayoutINS4_7SwizzleILi2ELi4ELi3EEENS4_18smem_ptr_flag_bitsILi16EEENSV_INS5_IJNSA_ILi8EEESI_EEENS5_IJSI_SC_EEEEEEEvNS4_8identityENS4_23SM90_TMA_LOAD_MULTICASTES1C_vS1D_EENS_8epilogue10collective6detail29Sm90TmaWarpSpecializedAdapterINS1H_15DefaultEpilogueISK_SL_SL_NS1G_6thread17LinearCombinationISK_Li1EffLNS1L_9ScaleType4KindE0ELNS_15FloatRoundStyleE2ESK_EENS1_15EpilogueDefaultEEEEEvvEEEEvNT_6ParamsE)
        /*0008*/ 	.word	0x000000a8


	//----- nvinfo : EIATTR_FRAME_SIZE
	.align		4
.L_15:
        /*000c*/ 	.byte	0x04, 0x11
        /*000e*/ 	.short	(.L_17 - .L_16)
	.align		4
.L_16:
        /*0010*/ 	.word	index@(_ZN7cutlass13device_kernelINS_4gemm6kernel13GemmUniversalIN4cute5tupleIJiiiiEEENS1_10collective13CollectiveMmaINS1_34MainloopSm90TmaGmmaWarpSpecializedILi20ENS5_IJNS4_1CILi2EEENSA_ILi1EEESC_EEENS1_35KernelTmaWarpSpecializedCooperativeEEENS5_IJNSA_ILi128EEENSA_ILi48EEENSA_ILi32EEEEEENS_10bfloat16_tENS5_IJlSC_lEEESK_SL_NS4_8TiledMMAINS4_8MMA_AtomIJNS4_4SM904GMMA27MMA_64x16x16_F32BF16BF16_SSILNSP_5MajorE0ELSR_0ELNSP_7ScaleInE1ELSS_1EEEEEENS4_6LayoutISD_NS5_IJSC_NSA_ILi0EEESW_EEEEENS5_IJNS4_10UnderscoreESZ_SZ_EEEEENS4_13SM90_TMA_LOADENS4_14ComposedLayoutINS4_7SwizzleILi2ELi4ELi3EEENS4_18smem_ptr_flag_bitsILi16EEENSV_INS5_IJNSA_ILi8EEESI_EEENS5_IJSI_SC_EEEEEEEvNS4_8identityENS4_23SM90_TMA_LOAD_MULTICASTES1C_vS1D_EENS_8epilogue10collective6detail29Sm90TmaWarpSpecializedAdapterINS1H_15DefaultEpilogueISK_SL_SL_NS1G_6thread17LinearCombinationISK_Li1EffLNS1L_9ScaleType4KindE0ELNS_15FloatRoundStyleE2ESK_EENS1_15EpilogueDefaultEEEEEvvEEEEvNT_6ParamsE)
        /*0014*/ 	.word	0x00000000


	//----- nvinfo : EIATTR_MIN_STACK_SIZE
	.align		4
.L_17:
        /*0018*/ 	.byte	0x04, 0x12
        /*001a*/ 	.short	(.L_19 - .L_18)
	.align		4
.L_18:
        /*001c*/ 	.word	index@(_ZN7cutlass13device_kernelINS_4gemm6kernel13GemmUniversalIN4cute5tupleIJiiiiEEENS1_10collective13CollectiveMmaINS1_34MainloopSm90TmaGmmaWarpSpecializedILi20ENS5_IJNS4_1CILi2EEENSA_ILi1EEESC_EEENS1_35KernelTmaWarpSpecializedCooperativeEEENS5_IJNSA_ILi128EEENSA_ILi48EEENSA_ILi32EEEEEENS_10bfloat16_tENS5_IJlSC_lEEESK_SL_NS4_8TiledMMAINS4_8MMA_AtomIJNS4_4SM904GMMA27MMA_64x16x16_F32BF16BF16_SSILNSP_5MajorE0ELSR_0ELNSP_7ScaleInE1ELSS_1EEEEEENS4_6LayoutISD_NS5_IJSC_NSA_ILi0EEESW_EEEEENS5_IJNS4_10UnderscoreESZ_SZ_EEEEENS4_13SM90_TMA_LOADENS4_14ComposedLayoutINS4_7SwizzleILi2ELi4ELi3EEENS4_18smem_ptr_flag_bitsILi16EEENSV_INS5_IJNSA_ILi8EEESI_EEENS5_IJSI_SC_EEEEEEEvNS4_8identityENS4_23SM90_TMA_LOAD_MULTICASTES1C_vS1D_EENS_8epilogue10collective6detail29Sm90TmaWarpSpecializedAdapterINS1H_15DefaultEpilogueISK_SL_SL_NS1G_6thread17LinearCombinationISK_Li1EffLNS1L_9ScaleType4KindE0ELNS_15FloatRoundStyleE2ESK_EENS1_15EpilogueDefaultEEEEEvvEEEEvNT_6ParamsE)
        /*0020*/ 	.word	0x00000000
.L_19:


//--------------------- .nv.compat                --------------------------
	.section	.nv.compat,"",@"SHT_CUDA_COMPAT_INFO"
	.align	4
        /*0000*/ 	.byte	0x02, 0x09, 0x01, 0x00, 0x02, 0x02, 0x04, 0x00, 0x02, 0x05, 0x05, 0x00, 0x03, 0x07, 0x01, 0x01
        /*0010*/ 	.byte	0x02, 0x03, 0x01, 0x00, 0x02, 0x06, 0x01, 0x00, 0x04, 0x0b, 0x08, 0x00, 0x00, 0x00, 0x00, 0x00
        /*0020*/ 	.byte	0x00, 0x00, 0x00, 0x00


//--------------------- .nv.info._ZN7cutlass13device_kernelINS_4gemm6kernel13GemmUniversalIN4cute5tupleIJiiiiEEENS1_10collective13CollectiveMmaINS1_34MainloopSm90TmaGmmaWarpSpecializedILi20ENS5_IJNS4_1CILi2EEENSA_ILi1EEESC_EEENS1_35KernelTmaWarpSpecializedCooperativeEEENS5_IJNSA_ILi128EEENSA_ILi48EEENSA_ILi32EEEEEENS_10bfloat16_tENS5_IJlSC_lEEESK_SL_NS4_8TiledMMAINS4_8MMA_AtomIJNS4_4SM904GMMA27MMA_64x16x16_F32BF16BF16_SSILNSP_5MajorE0ELSR_0ELNSP_7ScaleInE1ELSS_1EEEEEENS4_6LayoutISD_NS5_IJSC_NSA_ILi0EEESW_EEEEENS5_IJNS4_10UnderscoreESZ_SZ_EEEEENS4_13SM90_TMA_LOADENS4_14ComposedLayoutINS4_7SwizzleILi2ELi4ELi3EEENS4_18smem_ptr_flag_bitsILi16EEENSV_INS5_IJNSA_ILi8EEESI_EEENS5_IJSI_SC_EEEEEEEvNS4_8identityENS4_23SM90_TMA_LOAD_MULTICASTES1C_vS1D_EENS_8epilogue10collective6detail29Sm90TmaWarpSpecializedAdapterINS1H_15DefaultEpilogueISK_SL_SL_NS1G_6thread17LinearCombinationISK_Li1EffLNS1L_9ScaleType4KindE0ELNS_15FloatRoundStyleE2ESK_EENS1_15EpilogueDefaultEEEEEvvEEEEvNT_6ParamsE --------------------------
	.section	.nv.info._ZN7cutlass13device_kernelINS_4gemm6kernel13GemmUniversalIN4cute5tupleIJiiiiEEENS1_10collective13CollectiveMmaINS1_34MainloopSm90TmaGmmaWarpSpecializedILi20ENS5_IJNS4_1CILi2EEENSA_ILi1EEESC_EEENS1_35KernelTmaWarpSpecializedCooperativeEEENS5_IJNSA_ILi128EEENSA_ILi48EEENSA_ILi32EEEEEENS_10bfloat16_tENS5_IJlSC_lEEESK_SL_NS4_8TiledMMAINS4_8MMA_AtomIJNS4_4SM904GMMA27MMA_64x16x16_F32BF16BF16_SSILNSP_5MajorE0ELSR_0ELNSP_7ScaleInE1ELSS_1EEEEEENS4_6LayoutISD_NS5_IJSC_NSA_ILi0EEESW_EEEEENS5_IJNS4_10UnderscoreESZ_SZ_EEEEENS4_13SM90_TMA_LOADENS4_14ComposedLayoutINS4_7SwizzleILi2ELi4ELi3EEENS4_18smem_ptr_flag_bitsILi16EEENSV_INS5_IJNSA_ILi8EEESI_EEENS5_IJSI_SC_EEEEEEEvNS4_8identityENS4_23SM90_TMA_LOAD_MULTICASTES1C_vS1D_EENS_8epilogue10collective6detail29Sm90TmaWarpSpecializedAdapterINS1H_15DefaultEpilogueISK_SL_SL_NS1G_6thread17LinearCombinationISK_Li1EffLNS1L_9ScaleType4KindE0ELNS_15FloatRoundStyleE2ESK_EENS1_15EpilogueDefaultEEEEEvvEEEEvNT_6ParamsE,"",@"SHT_CUDA_INFO"
	.sectionflags	@""
	.align	4


	//----- nvinfo : EIATTR_CUDA_API_VERSION
	.align		4
        /*0000*/ 	.byte	0x04, 0x37
        /*0002*/ 	.short	(.L_21 - .L_20)
.L_20:
        /*0004*/ 	.word	0x00000082


	//----- nvinfo : EIATTR_KPARAM_INFO
	.align		4
.L_21:
        /*0008*/ 	.byte	0x04, 0x17
        /*000a*/ 	.short	(.L_23 - .L_22)
.L_22:
        /*000c*/ 	.word	0x00000000
        /*0010*/ 	.short	0x0000
        /*0012*/ 	.short	0x0070
        /*0014*/ 	.byte	0x00, 0xf0, 0x01, 0x10


	//----- nvinfo : EIATTR_SPARSE_MMA_MASK
	.align		4
.L_23:
        /*0018*/ 	.byte	0x03, 0x50
        /*001a*/ 	.short	0x0000


	//----- nvinfo : EIATTR_MAXREG_COUNT
	.align		4
        /*001c*/ 	.byte	0x03, 0x1b
        /*001e*/ 	.short	0x00a8


	//----- nvinfo : EIATTR_NUM_BARRIERS
	.align		4
        /*0020*/ 	.byte	0x02, 0x4c
        /*0022*/ 	.byte	0x01
	.zero		1


	//----- nvinfo : EIATTR_EXTERNS
	.align		4
        /*0024*/ 	.byte	0x04, 0x0f
        /*0026*/ 	.short	(.L_25 - .L_24)


	//   ....[0]....
	.align		4
.L_24:
        /*0028*/ 	.word	index@(__assertfail)


	//----- nvinfo : EIATTR_MERCURY_ISA_VERSION
	.align		4
.L_25:
        /*002c*/ 	.byte	0x03, 0x5f
        /*002e*/ 	.short	0x0101


	//----- nvinfo : EIATTR_INT_WARP_WIDE_INSTR_OFFSETS
	.align		4
        /*0030*/ 	.byte	0x04, 0x31
        /*0032*/ 	.short	(.L_27 - .L_26)


	//   ....[0]....
.L_26:
        /*0034*/ 	.word	0x000006b0


	//   ....[1]....
        /*0038*/ 	.word	0x000006e0


	//   ....[2]....
        /*003c*/ 	.word	0x000008a0


	//----- nvinfo : EIATTR_COOP_GROUP_MASK_REGIDS
	.align		4
.L_27:
        /*0040*/ 	.byte	0x04, 0x29
        /*0042*/ 	.short	(.L_29 - .L_28)


	//   ....[0]....
.L_28:
        /*0044*/ 	.word	0xffffffff


	//   ....[1]....
        /*0048*/ 	.word	0xffffffff


	//   ....[2]....
        /*004c*/ 	.word	0xffffffff


	//   ....[3]....
        /*0050*/ 	.word	0xffffffff


	//   ....[4]....
        /*0054*/ 	.word	0xffffffff


	//   ....[5]....
        /*0058*/ 	.word	0xffffffff


	//----- nvinfo : EIATTR_COOP_GROUP_INSTR_OFFSETS
	.align		4
.L_29:
        /*005c*/ 	.byte	0x04, 0x28
        /*005e*/ 	.short	(.L_31 - .L_30)


	//   ....[0]....
.L_30:
        /*0060*/ 	.word	0x00000060


	//   ....[1]....
        /*0064*/ 	.word	0x00000070


	//   ....[2]....
        /*0068*/ 	.word	0x00000130


	//   ....[3]....
        /*006c*/ 	.word	0x00000500


	//   ....[4]....
        /*0070*/ 	.word	0x00000a20


	//   ....[5]....
        /*0074*/ 	.word	0x00001460


	//----- nvinfo : EIATTR_REG_RECONFIG
	.align		4
.L_31:
        /*0078*/ 	.byte	0x01, 0x54
	.zero		2


	//----- nvinfo : EIATTR_SYSCALL_OFFSETS
	.align		4
        /*007c*/ 	.byte	0x04, 0x46
        /*007e*/ 	.short	(.L_33 - .L_32)


	//   ....[0]....
.L_32:
        /*0080*/ 	.word	0x00001620


	//----- nvinfo : EIATTR_MBARRIER_INSTR_OFFSETS
	.align		4
.L_33:
        /*0084*/ 	.byte	0x04, 0x39
        /*0086*/ 	.short	(.L_35 - .L_34)


	//   ....[0]....
.L_34:
        /*0088*/ 	.word	0x00000250
        /*008c*/ 	.word	0x000000ff
        /*0090*/ 	.word	0x00000000
        /*0094*/ 	.short	0x0100
        /*0096*/ 	.byte	0x08
	.zero		1


	//   ....[1]....
        /*0098*/ 	.word	0x00000260
        /*009c*/ 	.word	0x000000ff
        /*00a0*/ 	.word	0x000000a0
        /*00a4*/ 	.short	0x0100
        /*00a6*/ 	.byte	0x08
	.zero		1


	//   ....[2]....
        /*00a8*/ 	.word	0x00000270
        /*00ac*/ 	.word	0x000000ff
        /*00b0*/ 	.word	0x00000008
        /*00b4*/ 	.short	0x0100
        /*00b6*/ 	.byte	0x08
	.zero		1


	//   ....[3]....
        /*00b8*/ 	.word	0x00000280
        /*00bc*/ 	.word	0x000000ff
        /*00c0*/ 	.word	0x000000a8
        /*00c4*/ 	.short	0x0100
        /*00c6*/ 	.byte	0x08
	.zero		1


	//   ....[4]....
        /*00c8*/ 	.word	0x00000290
        /*00cc*/ 	.word	0x000000ff
        /*00d0*/ 	.word	0x00000010
        /*00d4*/ 	.short	0x0100
        /*00d6*/ 	.byte	0x08
	.zero		1


	//   ....[5]....
        /*00d8*/ 	.word	0x000002a0
        /*00dc*/ 	.word	0x000000ff
        /*00e0*/ 	.word	0x000000b0
        /*00e4*/ 	.short	0x0100
        /*00e6*/ 	.byte	0x08
	.zero		1


	//   ....[6]....
        /*00e8*/ 	.word	0x000002b0
        /*00ec*/ 	.word	0x000000ff
        /*00f0*/ 	.word	0x00000018
        /*00f4*/ 	.short	0x0100
        /*00f6*/ 	.byte	0x08
	.zero		1


	//   ....[7]....
        /*00f8*/ 	.word	0x000002c0
        /*00fc*/ 	.word	0x000000ff
        /*0100*/ 	.word	0x000000b8
        /*0104*/ 	.short	0x0100
        /*0106*/ 	.byte	0x08
	.zero		1


	//   ....[8]....
        /*0108*/ 	.word	0x000002d0
        /*010c*/ 	.word	0x000000ff
        /*0110*/ 	.word	0x00000020
        /*0114*/ 	.short	0x0100
        /*0116*/ 	.byte	0x08
	.zero		1


	//   ....[9]....
        /*0118*/ 	.word	0x000002e0
        /*011c*/ 	.word	0x000000ff
        /*0120*/ 	.word	0x000000c0
        /*0124*/ 	.short	0x0100
        /*0126*/ 	.byte	0x08
	.zero		1


	//   ....[10]....
        /*0128*/ 	.word	0x000002f0
        /*012c*/ 	.word	0x000000ff
        /*0130*/ 	.word	0x00000028
        /*0134*/ 	.short	0x0100
        /*0136*/ 	.byte	0x08
	.zero		1


	//   ....[11]....
        /*0138*/ 	.word	0x00000300
        /*013c*/ 	.word	0x000000ff
        /*0140*/ 	.word	0x000000c8
        /*0144*/ 	.short	0x0100
        /*0146*/ 	.byte	0x08
	.zero		1


	//   ....[12]....
        /*0148*/ 	.word	0x00000310
        /*014c*/ 	.word	0x000000ff
        /*0150*/ 	.word	0x00000030
        /*0154*/ 	.short	0x0100
        /*0156*/ 	.byte	0x08
	.zero		1


	//   ....[13]....
        /*0158*/ 	.word	0x00000320
        /*015c*/ 	.word	0x000000ff
        /*0160*/ 	.word	0x000000d0
        /*0164*/ 	.short	0x0100
        /*0166*/ 	.byte	0x08
	.zero		1


	//   ....[14]....
        /*0168*/ 	.word	0x00000330
        /*016c*/ 	.word	0x000000ff
        /*0170*/ 	.word	0x00000038
        /*0174*/ 	.short	0x0100
        /*0176*/ 	.byte	0x08
	.zero		1


	//   ....[15]....
        /*0178*/ 	.word	0x00000340
        /*017c*/ 	.word	0x000000ff
        /*0180*/ 	.word	0x000000d8
        /*0184*/ 	.short	0x0100
        /*0186*/ 	.byte	0x08
	.zero		1


	//   ....[16]....
        /*0188*/ 	.word	0x00000350
        /*018c*/ 	.word	0x000000ff
        /*0190*/ 	.word	0x00000040
        /*0194*/ 	.short	0x0100
        /*0196*/ 	.byte	0x08
	.zero		1


	//   ....[17]....
        /*0198*/ 	.word	0x00000360
        /*019c*/ 	.word	0x000000ff
        /*01a0*/ 	.word	0x000000e0
        /*01a4*/ 	.short	0x0100
        /*01a6*/ 	.byte	0x08
	.zero		1


	//   ....[18]....
        /*01a8*/ 	.word	0x00000370
        /*01ac*/ 	.word	0x000000ff
        /*01b0*/ 	.word	0x00000048
        /*01b4*/ 	.short	0x0100
        /*01b6*/ 	.byte	0x08
	.zero		1


	//   ....[19]....
        /*01b8*/ 	.word	0x00000380
        /*01bc*/ 	.word	0x000000ff
        /*01c0*/ 	.word	0x000000e8
        /*01c4*/ 	.short	0x0100
        /*01c6*/ 	.byte	0x08
	.zero		1


	//   ....[20]....
        /*01c8*/ 	.word	0x00000390
        /*01cc*/ 	.word	0x000000ff
        /*01d0*/ 	.word	0x00000050
        /*01d4*/ 	.short	0x0100
        /*01d6*/ 	.byte	0x08
	.zero		1


	//   ....[21]....
        /*01d8*/ 	.word	0x000003a0
        /*01dc*/ 	.word	0x000000ff
        /*01e0*/ 	.word	0x000000f0
        /*01e4*/ 	.short	0x0100
        /*01e6*/ 	.byte	0x08
	.zero		1


	//   ....[22]....
        /*01e8*/ 	.word	0x000003b0
        /*01ec*/ 	.word	0x000000ff
        /*01f0*/ 	.word	0x00000058
        /*01f4*/ 	.short	0x0100
        /*01f6*/ 	.byte	0x08
	.zero		1


	//   ....[23]....
        /*01f8*/ 	.word	0x000003c0
        /*01fc*/ 	.word	0x000000ff
        /*0200*/ 	.word	0x000000f8
        /*0204*/ 	.short	0x0100
        /*0206*/ 	.byte	0x08
	.zero		1


	//   ....[24]....
        /*0208*/ 	.word	0x000003d0
        /*020c*/ 	.word	0x000000ff
        /*0210*/ 	.word	0x00000060
        /*0214*/ 	.short	0x0100
        /*0216*/ 	.byte	0x08
	.zero		1


	//   ....[25]....
        /*0218*/ 	.word	0x000003e0
        /*021c*/ 	.word	0x000000ff
        /*0220*/ 	.word	0x00000100
        /*0224*/ 	.short	0x0100
        /*0226*/ 	.byte	0x08
	.zero		1


	//   ....[26]....
        /*0228*/ 	.word	0x000003f0
        /*022c*/ 	.word	0x000000ff
        /*0230*/ 	.word	0x00000068
        /*0234*/ 	.short	0x0100
        /*0236*/ 	.byte	0x08
	.zero		1


	//   ....[27]....
        /*0238*/ 	.word	0x00000400
        /*023c*/ 	.word	0x000000ff
        /*0240*/ 	.word	0x00000108
        /*0244*/ 	.short	0x0100
        /*0246*/ 	.byte	0x08
	.zero		1


	//   ....[28]....
        /*0248*/ 	.word	0x00000410
        /*024c*/ 	.word	0x000000ff
        /*0250*/ 	.word	0x00000070
        /*0254*/ 	.short	0x0100
        /*0256*/ 	.byte	0x08
	.zero		1


	//   ....[29]....
        /*0258*/ 	.word	0x00000420
        /*025c*/ 	.word	0x000000ff
        /*0260*/ 	.word	0x00000110
        /*0264*/ 	.short	0x0100
        /*0266*/ 	.byte	0x08
	.zero		1


	//   ....[30]....
        /*0268*/ 	.word	0x00000430
        /*026c*/ 	.word	0x000000ff
        /*0270*/ 	.word	0x00000078
        /*0274*/ 	.short	0x0100
        /*0276*/ 	.byte	0x08
	.zero		1


	//   ....[31]....
        /*0278*/ 	.word	0x00000440
        /*027c*/ 	.word	0x000000ff
        /*0280*/ 	.word	0x00000118
        /*0284*/ 	.short	0x0100
        /*0286*/ 	.byte	0x08
	.zero		1


	//   ....[32]....
        /*0288*/ 	.word	0x00000450
        /*028c*/ 	.word	0x000000ff
        /*0290*/ 	.word	0x00000080
        /*0294*/ 	.short	0x0100
        /*0296*/ 	.byte	0x08
	.zero		1


	//   ....[33]....
        /*0298*/ 	.word	0x00000460
        /*029c*/ 	.word	0x000000ff
        /*02a0*/ 	.word	0x00000120
        /*02a4*/ 	.short	0x0100
        /*02a6*/ 	.byte	0x08
	.zero		1


	//   ....[34]....
        /*02a8*/ 	.word	0x00000470
        /*02ac*/ 	.word	0x000000ff
        /*02b0*/ 	.word	0x00000088
        /*02b4*/ 	.short	0x0100
        /*02b6*/ 	.byte	0x08
	.zero		1


	//   ....[35]....
        /*02b8*/ 	.word	0x00000480
        /*02bc*/ 	.word	0x000000ff
        /*02c0*/ 	.word	0x00000128
        /*02c4*/ 	.short	0x0100
        /*02c6*/ 	.byte	0x08
	.zero		1


	//   ....[36]....
        /*02c8*/ 	.word	0x00000490
        /*02cc*/ 	.word	0x000000ff
        /*02d0*/ 	.word	0x00000090
        /*02d4*/ 	.short	0x0100
        /*02d6*/ 	.byte	0x08
	.zero		1


	//   ....[37]....
        /*02d8*/ 	.word	0x000004a0
        /*02dc*/ 	.word	0x000000ff
        /*02e0*/ 	.word	0x00000130
        /*02e4*/ 	.short	0x0100
        /*02e6*/ 	.byte	0x08
	.zero		1


	//   ....[38]....
        /*02e8*/ 	.word	0x000004b0
        /*02ec*/ 	.word	0x000000ff
        /*02f0*/ 	.word	0x00000098
        /*02f4*/ 	.short	0x0100
        /*02f6*/ 	.byte	0x08
	.zero		1


	//   ....[39]....
        /*02f8*/ 	.word	0x000004c0
        /*02fc*/ 	.word	0x000000ff
        /*0300*/ 	.word	0x00000138
        /*0304*/ 	.short	0x0100
        /*0306*/ 	.byte	0x08
	.zero		1


	//   ....[40]....
        /*0308*/ 	.word	0x00000920
        /*030c*/ 	.word	0x000000ff
        /*0310*/ 	.word	0x00000150
        /*0314*/ 	.short	0x0100
        /*0316*/ 	.byte	0x06
	.zero		1


	//   ....[41]....
        /*0318*/ 	.word	0x000009b0
        /*031c*/ 	.word	0x000000ff
        /*0320*/ 	.word	0x00000158
        /*0324*/ 	.short	0x0100
        /*0326*/ 	.byte	0x06
	.zero		1


	//   ....[42]....
        /*0328*/ 	.word	0x000016a0
        /*032c*/ 	.word	0x00000003
        /*0330*/ 	.word	0x00000000
        /*0334*/ 	.short	0x010a
        /*0336*/ 	.byte	0x3f
	.zero		1


	//   ....[43]....
        /*0338*/ 	.word	0x000016e0
        /*033c*/ 	.word	0x00000003
        /*0340*/ 	.word	0x00000000
        /*0344*/ 	.short	0x010a
        /*0346*/ 	.byte	0x3f
	.zero		1


	//   ....[44]....
        /*0348*/ 	.word	0x00001b20
        /*034c*/ 	.word	0x000000ff
        /*0350*/ 	.word	0x00000000
        /*0354*/ 	.short	0x010a
        /*0356*/ 	.byte	0x07
	.zero		1


	//   ....[45]....
        /*0358*/ 	.word	0x00001b60
        /*035c*/ 	.word	0x000000ff
        /*0360*/ 	.word	0x00000000
        /*0364*/ 	.short	0x010a
        /*0366*/ 	.byte	0x07
	.zero		1


	//   ....[46]....
        /*0368*/ 	.word	0x00001e60
        /*036c*/ 	.word	0x00000005
        /*0370*/ 	.word	0x00000000
        /*0374*/ 	.short	0x0101
        /*0376*/ 	.byte	0x3f
	.zero		1


	//   ....[47]....
        /*0378*/ 	.word	0x000020b0
        /*037c*/ 	.word	0x00000000
        /*0380*/ 	.word	0x00000000
        /*0384*/ 	.short	0x0101
        /*0386*/ 	.byte	0x3f
	.zero		1


	//   ....[48]....
        /*0388*/ 	.word	0x00004d10
        /*038c*/ 	.word	0x00000014
        /*0390*/ 	.word	0x000000a0
        /*0394*/ 	.short	0x010a
        /*0396*/ 	.byte	0x3f
	.zero		1


	//   ....[49]....
        /*0398*/ 	.word	0x00005090
        /*039c*/ 	.word	0x00000003
        /*03a0*/ 	.word	0x00000158
        /*03a4*/ 	.short	0x0101
        /*03a6*/ 	.byte	0x3f
	.zero		1


	//   ....[50]....
        /*03a8*/ 	.word	0x000057e0
        /*03ac*/ 	.word	0x00000007
        /*03b0*/ 	.word	0x00000000
        /*03b4*/ 	.short	0x010a
        /*03b6*/ 	.byte	0x3f
	.zero		1


	//   ....[51]....
        /*03b8*/ 	.word	0x00005860
        /*03bc*/ 	.word	0x00000008
        /*03c0*/ 	.word	0x00000000
        /*03c4*/ 	.short	0x010a
        /*03c6*/ 	.byte	0x3f
	.zero		1


	//   ....[52]....
        /*03c8*/ 	.word	0x000058f0
        /*03cc*/ 	.word	0x00000009
        /*03d0*/ 	.word	0x00000000
        /*03d4*/ 	.short	0x010a
        /*03d6*/ 	.byte	0x3f
	.zero		1


	//   ....[53]....
        /*03d8*/ 	.word	0x00005980
        /*03dc*/ 	.word	0x00000008
        /*03e0*/ 	.word	0x00000000
        /*03e4*/ 	.short	0x010a
        /*03e6*/ 	.byte	0x3f
	.zero		1


	//   ....[54]....
        /*03e8*/ 	.word	0x00005a10
        /*03ec*/ 	.word	0x00000009
        /*03f0*/ 	.word	0x00000000
        /*03f4*/ 	.short	0x010a
        /*03f6*/ 	.byte	0x3f
	.zero		1


	//   ....[55]....
        /*03f8*/ 	.word	0x00005aa0
        /*03fc*/ 	.word	0x00000008
        /*0400*/ 	.word	0x00000000
        /*0404*/ 	.short	0x010a
        /*0406*/ 	.byte	0x3f
	.zero		1


	//   ....[56]....
        /*0408*/ 	.word	0x00005b30
        /*040c*/ 	.word	0x00000009
        /*0410*/ 	.word	0x00000000
        /*0414*/ 	.short	0x010a
        /*0416*/ 	.byte	0x3f
	.zero		1


	//   ....[57]....
        /*0418*/ 	.word	0x00005bc0
        /*041c*/ 	.word	0x00000008
        /*0420*/ 	.word	0x00000000
        /*0424*/ 	.short	0x010a
        /*0426*/ 	.byte	0x3f
	.zero		1


	//   ....[58]....
        /*0428*/ 	.word	0x00005c50
        /*042c*/ 	.word	0x00000009
        /*0430*/ 	.word	0x00000000
        /*0434*/ 	.short	0x010a
        /*0436*/ 	.byte	0x3f
	.zero		1


	//   ....[59]....
        /*0438*/ 	.word	0x00005ce0
        /*043c*/ 	.word	0x00000008
        /*0440*/ 	.word	0x00000000
        /*0444*/ 	.short	0x010a
        /*0446*/ 	.byte	0x3f
	.zero		1


	//   ....[60]....
        /*0448*/ 	.word	0x00005d70
        /*044c*/ 	.word	0x00000009
        /*0450*/ 	.word	0x00000000
        /*0454*/ 	.short	0x010a
        /*0456*/ 	.byte	0x3f
	.zero		1


	//   ....[61]....
        /*0458*/ 	.word	0x00005e00
        /*045c*/ 	.word	0x00000008
        /*0460*/ 	.word	0x00000000
        /*0464*/ 	.short	0x010a
        /*0466*/ 	.byte	0x3f
	.zero		1


	//   ....[62]....
        /*0468*/ 	.word	0x00005e90
        /*046c*/ 	.word	0x00000009
        /*0470*/ 	.word	0x00000000
        /*0474*/ 	.short	0x010a
        /*0476*/ 	.byte	0x3f
	.zero		1


	//   ....[63]....
        /*0478*/ 	.word	0x00005f20
        /*047c*/ 	.word	0x00000008
        /*0480*/ 	.word	0x00000000
        /*0484*/ 	.short	0x010a
        /*0486*/ 	.byte	0x3f
	.zero		1


	//   ....[64]....
        /*0488*/ 	.word	0x00005fb0
        /*048c*/ 	.word	0x00000009
        /*0490*/ 	.word	0x00000000
        /*0494*/ 	.short	0x010a
        /*0496*/ 	.byte	0x3f
	.zero		1


	//   ....[65]....
        /*0498*/ 	.word	0x00006040
        /*049c*/ 	.word	0x00000008
        /*04a0*/ 	.word	0x00000000
        /*04a4*/ 	.short	0x010a
        /*04a6*/ 	.byte	0x3f
	.zero		1


	//   ....[66]....
        /*04a8*/ 	.word	0x000060d0
        /*04ac*/ 	.word	0x00000009
        /*04b0*/ 	.word	0x00000000
        /*04b4*/ 	.short	0x010a
        /*04b6*/ 	.byte	0x3f
	.zero		1


	//   ....[67]....
        /*04b8*/ 	.word	0x00006160
        /*04bc*/ 	.word	0x00000008
        /*04c0*/ 	.word	0x00000000
        /*04c4*/ 	.short	0x010a
        /*04c6*/ 	.byte	0x3f
	.zero		1


	//   ....[68]....
        /*04c8*/ 	.word	0x000061f0
        /*04cc*/ 	.word	0x0000000b
        /*04d0*/ 	.word	0x00000000
        /*04d4*/ 	.short	0x010a
        /*04d6*/ 	.byte	0x3f
	.zero		1


	//   ....[69]....
        /*04d8*/ 	.word	0x00006280
        /*04dc*/ 	.word	0x00000003
        /*04e0*/ 	.word	0x00000000
        /*04e4*/ 	.short	0x010a
        /*04e6*/ 	.byte	0x3f
	.zero		1


	//   ....[70]....
        /*04e8*/ 	.word	0x000062e0
        /*04ec*/ 	.word	0x00000003
        /*04f0*/ 	.word	0x00000000
        /*04f4*/ 	.short	0x010a
        /*04f6*/ 	.byte	0x3f
	.zero		1


	//   ....[71]....
        /*04f8*/ 	.word	0x00006340
        /*04fc*/ 	.word	0x00000005
        /*0500*/ 	.word	0x00000000
        /*0504*/ 	.short	0x010a
        /*0506*/ 	.byte	0x3f
	.zero		1


	//   ....[72]....
        /*0508*/ 	.word	0x00006410
        /*050c*/ 	.word	0x00000014
        /*0510*/ 	.word	0x000000a0
        /*0514*/ 	.short	0x010a
        /*0516*/ 	.byte	0x3f
	.zero		1


	//   ....[73]....
        /*0518*/ 	.word	0x000064e0
        /*051c*/ 	.word	0x00000007
        /*0520*/ 	.word	0x00000000
        /*0524*/ 	.short	0x010a
        /*0526*/ 	.byte	0x3f
	.zero		1


	//   ....[74]....
        /*0528*/ 	.word	0x00006530
        /*052c*/ 	.word	0x00000008
        /*0530*/ 	.word	0x00000000
        /*0534*/ 	.short	0x010a
        /*0536*/ 	.byte	0x3f
	.zero		1


	//   ....[75]....
        /*0538*/ 	.word	0x00006580
        /*053c*/ 	.word	0x00000009
        /*0540*/ 	.word	0x00000000
        /*0544*/ 	.short	0x010a
        /*0546*/ 	.byte	0x3f
	.zero		1


	//   ....[76]....
        /*0548*/ 	.word	0x000065d0
        /*054c*/ 	.word	0x00000008
        /*0550*/ 	.word	0x00000000
        /*0554*/ 	.short	0x010a
        /*0556*/ 	.byte	0x3f
	.zero		1


	//   ....[77]....
        /*0558*/ 	.word	0x00006620
        /*055c*/ 	.word	0x00000009
        /*0560*/ 	.word	0x00000000
        /*0564*/ 	.short	0x010a
        /*0566*/ 	.byte	0x3f
	.zero		1


	//   ....[78]....
        /*0568*/ 	.word	0x00006670
        /*056c*/ 	.word	0x00000008
        /*0570*/ 	.word	0x00000000
        /*0574*/ 	.short	0x010a
        /*0576*/ 	.byte	0x3f
	.zero		1


	//   ....[79]....
        /*0578*/ 	.word	0x000066c0
        /*057c*/ 	.word	0x00000009
        /*0580*/ 	.word	0x00000000
        /*0584*/ 	.short	0x010a
        /*0586*/ 	.byte	0x3f
	.zero		1


	//   ....[80]....
        /*0588*/ 	.word	0x00006710
        /*058c*/ 	.word	0x00000008
        /*0590*/ 	.word	0x00000000
        /*0594*/ 	.short	0x010a
        /*0596*/ 	.byte	0x3f
	.zero		1


	//   ....[81]....
        /*0598*/ 	.word	0x00006760
        /*059c*/ 	.word	0x00000009
        /*05a0*/ 	.word	0x00000000
        /*05a4*/ 	.short	0x010a
        /*05a6*/ 	.byte	0x3f
	.zero		1


	//   ....[82]....
        /*05a8*/ 	.word	0x000067b0
        /*05ac*/ 	.word	0x00000008
        /*05b0*/ 	.word	0x00000000
        /*05b4*/ 	.short	0x010a
        /*05b6*/ 	.byte	0x3f
	.zero		1


	//   ....[83]....
        /*05b8*/ 	.word	0x00006800
        /*05bc*/ 	.word	0x00000009
        /*05c0*/ 	.word	0x00000000
        /*05c4*/ 	.short	0x010a
        /*05c6*/ 	.byte	0x3f
	.zero		1


	//   ....[84]....
        /*05c8*/ 	.word	0x00006850
        /*05cc*/ 	.word	0x00000008
        /*05d0*/ 	.word	0x00000000
        /*05d4*/ 	.short	0x010a
        /*05d6*/ 	.byte	0x3f
	.zero		1


	//   ....[85]....
        /*05d8*/ 	.word	0x000068a0
        /*05dc*/ 	.word	0x00000009
        /*05e0*/ 	.word	0x00000000
        /*05e4*/ 	.short	0x010a
        /*05e6*/ 	.byte	0x3f
	.zero		1


	//   ....[86]....
        /*05e8*/ 	.word	0x000068f0
        /*05ec*/ 	.word	0x00000008
        /*05f0*/ 	.word	0x00000000
        /*05f4*/ 	.short	0x010a
        /*05f6*/ 	.byte	0x3f
	.zero		1


	//   ....[87]....
        /*05f8*/ 	.word	0x00006940
        /*05fc*/ 	.word	0x00000009
        /*0600*/ 	.word	0x00000000
        /*0604*/ 	.short	0x010a
        /*0606*/ 	.byte	0x3f
	.zero		1


	//   ....[88]....
        /*0608*/ 	.word	0x00006990
        /*060c*/ 	.word	0x00000008
        /*0610*/ 	.word	0x00000000
        /*0614*/ 	.short	0x010a
        /*0616*/ 	.byte	0x3f
	.zero		1


	//   ....[89]....
        /*0618*/ 	.word	0x000069e0
        /*061c*/ 	.word	0x00000009
        /*0620*/ 	.word	0x00000000
        /*0624*/ 	.short	0x010a
        /*0626*/ 	.byte	0x3f
	.zero		1


	//   ....[90]....
        /*0628*/ 	.word	0x00006a30
        /*062c*/ 	.word	0x00000008
        /*0630*/ 	.word	0x00000000
        /*0634*/ 	.short	0x010a
        /*0636*/ 	.byte	0x3f
	.zero		1


	//   ....[91]....
        /*0638*/ 	.word	0x00006a80
        /*063c*/ 	.word	0x0000000b
        /*0640*/ 	.word	0x00000000
        /*0644*/ 	.short	0x010a
        /*0646*/ 	.byte	0x3f
	.zero		1


	//----- nvinfo : EIATTR_NUM_MBARRIERS
	.align		4
.L_35:
        /*0648*/ 	.byte	0x03, 0x38
        /*064a*/ 	.short	0x002a


	//----- nvinfo : EIATTR_EXIT_INSTR_OFFSETS
	.align		4
        /*064c*/ 	.byte	0x04, 0x1c
        /*064e*/ 	.short	(.L_37 - .L_36)


	//   ....[0]....
.L_36:
        /*0650*/ 	.word	0x00000b80


	//   ....[1]....
        /*0654*/ 	.word	0x00001390


	//   ....[2]....
        /*0658*/ 	.word	0x00004440


	//   ....[3]....
        /*065c*/ 	.word	0x000049a0


	//   ....[4]....
        /*0660*/ 	.word	0x000062d0


	//----- nvinfo : EIATTR_MAX_THREADS
	.align		4
.L_37:
        /*0664*/ 	.byte	0x04, 0x05
        /*0666*/ 	.short	(.L_39 - .L_38)
.L_38:
        /*0668*/ 	.word	0x00000180
        /*066c*/ 	.word	0x00000001
        /*0670*/ 	.word	0x00000001


	//----- nvinfo : EIATTR_CRS_STACK_SIZE
	.align		4
.L_39:
        /*0674*/ 	.byte	0x04, 0x1e
        /*0676*/ 	.short	(.L_41 - .L_40)
.L_40:
        /*0678*/ 	.word	0x00000000


	//----- nvinfo : EIATTR_CBANK_PARAM_SIZE
	.align		4
.L_41:
        /*067c*/ 	.byte	0x03, 0x19
        /*067e*/ 	.short	0x0470


	//----- nvinfo : EIATTR_PARAM_CBANK
	.align		4
        /*0680*/ 	.byte	0x04, 0x0a
        /*0682*/ 	.short	(.L_43 - .L_42)
	.align		4
.L_42:
        /*0684*/ 	.word	index@(.nv.constant0._ZN7cutlass13device_kernelINS_4gemm6kernel13GemmUniversalIN4cute5tupleIJiiiiEEENS1_10collective13CollectiveMmaINS1_34MainloopSm90TmaGmmaWarpSpecializedILi20ENS5_IJNS4_1CILi2EEENSA_ILi1EEESC_EEENS1_35KernelTmaWarpSpecializedCooperativeEEENS5_IJNSA_ILi128EEENSA_ILi48EEENSA_ILi32EEEEEENS_10bfloat16_tENS5_IJlSC_lEEESK_SL_NS4_8TiledMMAINS4_8MMA_AtomIJNS4_4SM904GMMA27MMA_64x16x16_F32BF16BF16_SSILNSP_5MajorE0ELSR_0ELNSP_7ScaleInE1ELSS_1EEEEEENS4_6LayoutISD_NS5_IJSC_NSA_ILi0EEESW_EEEEENS5_IJNS4_10UnderscoreESZ_SZ_EEEEENS4_13SM90_TMA_LOADENS4_14ComposedLayoutINS4_7SwizzleILi2ELi4ELi3EEENS4_18smem_ptr_flag_bitsILi16EEENSV_INS5_IJNSA_ILi8EEESI_EEENS5_IJSI_SC_EEEEEEEvNS4_8identityENS4_23SM90_TMA_LOAD_MULTICASTES1C_vS1D_EENS_8epilogue10collective6detail29Sm90TmaWarpSpecializedAdapterINS1H_15DefaultEpilogueISK_SL_SL_NS1G_6thread17LinearCombinationISK_Li1EffLNS1L_9ScaleType4KindE0ELNS_15FloatRoundStyleE2ESK_EENS1_15EpilogueDefaultEEEEEvvEEEEvNT_6ParamsE)
        /*0688*/ 	.short	0x0210
        /*068a*/ 	.short	0x0470


	//----- nvinfo : EIATTR_SW_WAR
	.align		4
.L_43:
        /*068c*/ 	.byte	0x04, 0x36
        /*068e*/ 	.short	(.L_45 - .L_44)
.L_44:
        /*0690*/ 	.word	0x00000008
.L_45:


//--------------------- .nv.callgraph             --------------------------
	.section	.nv.callgraph,"",@"SHT_CUDA_CALLGRAPH"
	.align	4
	.sectionentsize	8
	.align		4
        /*0000*/ 	.word	0x00000000
	.align		4
        /*0004*/ 	.word	0xffffffff
	.align		4
        /*0008*/ 	.word	index@(_ZN7cutlass13device_kernelINS_4gemm6kernel13GemmUniversalIN4cute5tupleIJiiiiEEENS1_10collective13CollectiveMmaINS1_34MainloopSm90TmaGmmaWarpSpecializedILi20ENS5_IJNS4_1CILi2EEENSA_ILi1EEESC_EEENS1_35KernelTmaWarpSpecializedCooperativeEEENS5_IJNSA_ILi128EEENSA_ILi48EEENSA_ILi32EEEEEENS_10bfloat16_tENS5_IJlSC_lEEESK_SL_NS4_8TiledMMAINS4_8MMA_AtomIJNS4_4SM904GMMA27MMA_64x16x16_F32BF16BF16_SSILNSP_5MajorE0ELSR_0ELNSP_7ScaleInE1ELSS_1EEEEEENS4_6LayoutISD_NS5_IJSC_NSA_ILi0EEESW_EEEEENS5_IJNS4_10UnderscoreESZ_SZ_EEEEENS4_13SM90_TMA_LOADENS4_14ComposedLayoutINS4_7SwizzleILi2ELi4ELi3EEENS4_18smem_ptr_flag_bitsILi16EEENSV_INS5_IJNSA_ILi8EEESI_EEENS5_IJSI_SC_EEEEEEEvNS4_8identityENS4_23SM90_TMA_LOAD_MULTICASTES1C_vS1D_EENS_8epilogue10collective6detail29Sm90TmaWarpSpecializedAdapterINS1H_15DefaultEpilogueISK_SL_SL_NS1G_6thread17LinearCombinationISK_Li1EffLNS1L_9ScaleType4KindE0ELNS_15FloatRoundStyleE2ESK_EENS1_15EpilogueDefaultEEEEEvvEEEEvNT_6ParamsE)
	.align		4
        /*000c*/ 	.word	index@(__assertfail)
	.align		4
        /*0010*/ 	.word	0x00000000
	.align		4
        /*0014*/ 	.word	0xfffffffe
	.align		4
        /*0018*/ 	.word	0x00000000
	.align		4
        /*001c*/ 	.word	0xfffffffd
	.align		4
        /*0020*/ 	.word	0x00000000
	.align		4
        /*0024*/ 	.word	0xfffffffc


//--------------------- .nv.constant4             --------------------------
	.section	.nv.constant4,"a",@progbits
	.align	8
	.align		8
.nv.constant4:
        /*0000*/ 	.dword	__assertfail
	.align		8
        /*0008*/ 	.dword	__unnamed_1
	.align		8
        /*0010*/ 	.dword	_ZN39_INTERNAL_fa3ade0b_4_k_cu_aa837057_73534cuda3std3__45__cpo5beginE
	.align		8
        /*0018*/ 	.dword	_ZN39_INTERNAL_fa3ade0b_4_k_cu_aa837057_73534cuda3std3__45__cpo3endE
	.align		8
        /*0020*/ 	.dword	_ZN39_INTERNAL_fa3ade0b_4_k_cu_aa837057_73534cuda3std3__45__cpo6cbeginE
	.align		8
        /*0028*/ 	.dword	_ZN39_INTERNAL_fa3ade0b_4_k_cu_aa837057_73534cuda3std3__45__cpo4cendE
	.align		8
        /*0030*/ 	.dword	_ZN39_INTERNAL_fa3ade0b_4_k_cu_aa837057_73534cuda3std3__441_GLOBAL__N__fa3ade0b_4_k_cu_aa837057_73536ignoreE
	.align		8
        /*0038*/ 	.dword	_ZN39_INTERNAL_fa3ade0b_4_k_cu_aa837057_73534cuda3std3__419piecewise_constructE
	.align		8
        /*0040*/ 	.dword	_ZN39_INTERNAL_fa3ade0b_4_k_cu_aa837057_73534cuda3std3__48in_placeE
	.align		8
        /*0048*/ 	.dword	_ZN39_INTERNAL_fa3ade0b_4_k_cu_aa837057_73534cuda3std6ranges3__45__cpo4swapE
	.align		8
        /*0050*/ 	.dword	_ZN39_INTERNAL_fa3ade0b_4_k_cu_aa837057_73534cuda3std6ranges3__45__cpo9iter_moveE
	.align		8
        /*0058*/ 	.dword	_ZN39_INTERNAL_fa3ade0b_4_k_cu_aa837057_73534cute7productE
	.align		8
        /*0060*/ 	.dword	_ZN39_INTERNAL_fa3ade0b_4_k_cu_aa837057_73534cute1_E
	.align		8
        /*0068*/ 	.dword	$str$22
	.align		8
        /*0070*/ 	.dword	$str$23


//--------------------- .text._ZN7cutlass13device_kernelINS_4gemm6kernel13GemmUniversalIN4cute5tupleIJiiiiEEENS1_10collective13CollectiveMmaINS1_34MainloopSm90TmaGmmaWarpSpecializedILi20ENS5_IJNS4_1CILi2EEENSA_ILi1EEESC_EEENS1_35KernelTmaWarpSpecializedCooperativeEEENS5_IJNSA_ILi128EEENSA_ILi48EEENSA_ILi32EEEEEENS_10bfloat16_tENS5_IJlSC_lEEESK_SL_NS4_8TiledMMAINS4_8MMA_AtomIJNS4_4SM904GMMA27MMA_64x16x16_F32BF16BF16_SSILNSP_5MajorE0ELSR_0ELNSP_7ScaleInE1ELSS_1EEEEEENS4_6LayoutISD_NS5_IJSC_NSA_ILi0EEESW_EEEEENS5_IJNS4_10UnderscoreESZ_SZ_EEEEENS4_13SM90_TMA_LOADENS4_14ComposedLayoutINS4_7SwizzleILi2ELi4ELi3EEENS4_18smem_ptr_flag_bitsILi16EEENSV_INS5_IJNSA_ILi8EEESI_EEENS5_IJSI_SC_EEEEEEEvNS4_8identityENS4_23SM90_TMA_LOAD_MULTICASTES1C_vS1D_EENS_8epilogue10collective6detail29Sm90TmaWarpSpecializedAdapterINS1H_15DefaultEpilogueISK_SL_SL_NS1G_6thread17LinearCombinationISK_Li1EffLNS1L_9ScaleType4KindE0ELNS_15FloatRoundStyleE2ESK_EENS1_15EpilogueDefaultEEEEEvvEEEEvNT_6ParamsE --------------------------
	.section	.text._ZN7cutlass13device_kernelINS_4gemm6kernel13GemmUniversalIN4cute5tupleIJiiiiEEENS1_10collective13CollectiveMmaINS1_34MainloopSm90TmaGmmaWarpSpecializedILi20ENS5_IJNS4_1CILi2EEENSA_ILi1EEESC_EEENS1_35KernelTmaWarpSpecializedCooperativeEEENS5_IJNSA_ILi128EEENSA_ILi48EEENSA_ILi32EEEEEENS_10bfloat16_tENS5_IJlSC_lEEESK_SL_NS4_8TiledMMAINS4_8MMA_AtomIJNS4_4SM904GMMA27MMA_64x16x16_F32BF16BF16_SSILNSP_5MajorE0ELSR_0ELNSP_7ScaleInE1ELSS_1EEEEEENS4_6LayoutISD_NS5_IJSC_NSA_ILi0EEESW_EEEEENS5_IJNS4_10UnderscoreESZ_SZ_EEEEENS4_13SM90_TMA_LOADENS4_14ComposedLayoutINS4_7SwizzleILi2ELi4ELi3EEENS4_18smem_ptr_flag_bitsILi16EEENSV_INS5_IJNSA_ILi8EEESI_EEENS5_IJSI_SC_EEEEEEEvNS4_8identityENS4_23SM90_TMA_LOAD_MULTICASTES1C_vS1D_EENS_8epilogue10collective6detail29Sm90TmaWarpSpecializedAdapterINS1H_15DefaultEpilogueISK_SL_SL_NS1G_6thread17LinearCombinationISK_Li1EffLNS1L_9ScaleType4KindE0ELNS_15FloatRoundStyleE2ESK_EENS1_15EpilogueDefaultEEEEEvvEEEEvNT_6ParamsE,"ax",@progbits
	.align	128
.text._ZN7cutlass13device_kernelINS_4gemm6kernel13GemmUniversalIN4cute5tupleIJiiiiEEENS1_10collective13CollectiveMmaINS1_34MainloopSm90TmaGmmaWarpSpecializedILi20ENS5_IJNS4_1CILi2EEENSA_ILi1EEESC_EEENS1_35KernelTmaWarpSpecializedCooperativeEEENS5_IJNSA_ILi128EEENSA_ILi48EEENSA_ILi32EEEEEENS_10bfloat16_tENS5_IJlSC_lEEESK_SL_NS4_8TiledMMAINS4_8MMA_AtomIJNS4_4SM904GMMA27MMA_64x16x16_F32BF16BF16_SSILNSP_5MajorE0ELSR_0ELNSP_7ScaleInE1ELSS_1EEEEEENS4_6LayoutISD_NS5_IJSC_NSA_ILi0EEESW_EEEEENS5_IJNS4_10UnderscoreESZ_SZ_EEEEENS4_13SM90_TMA_LOADENS4_14ComposedLayoutINS4_7SwizzleILi2ELi4ELi3EEENS4_18smem_ptr_flag_bitsILi16EEENSV_INS5_IJNSA_ILi8EEESI_EEENS5_IJSI_SC_EEEEEEEvNS4_8identityENS4_23SM90_TMA_LOAD_MULTICASTES1C_vS1D_EENS_8epilogue10collective6detail29Sm90TmaWarpSpecializedAdapterINS1H_15DefaultEpilogueISK_SL_SL_NS1G_6thread17LinearCombinationISK_Li1EffLNS1L_9ScaleType4KindE0ELNS_15FloatRoundStyleE2ESK_EENS1_15EpilogueDefaultEEEEEvvEEEEvNT_6ParamsE:
        .type           _ZN7cutlass13device_kernelINS_4gemm6kernel13GemmUniversalIN4cute5tupleIJiiiiEEENS1_10collective13CollectiveMmaINS1_34MainloopSm90TmaGmmaWarpSpecializedILi20ENS5_IJNS4_1CILi2EEENSA_ILi1EEESC_EEENS1_35KernelTmaWarpSpecializedCooperativeEEENS5_IJNSA_ILi128EEENSA_ILi48EEENSA_ILi32EEEEEENS_10bfloat16_tENS5_IJlSC_lEEESK_SL_NS4_8TiledMMAINS4_8MMA_AtomIJNS4_4SM904GMMA27MMA_64x16x16_F32BF16BF16_SSILNSP_5MajorE0ELSR_0ELNSP_7ScaleInE1ELSS_1EEEEEENS4_6LayoutISD_NS5_IJSC_NSA_ILi0EEESW_EEEEENS5_IJNS4_10UnderscoreESZ_SZ_EEEEENS4_13SM90_TMA_LOADENS4_14ComposedLayoutINS4_7SwizzleILi2ELi4ELi3EEENS4_18smem_ptr_flag_bitsILi16EEENSV_INS5_IJNSA_ILi8EEESI_EEENS5_IJSI_SC_EEEEEEEvNS4_8identityENS4_23SM90_TMA_LOAD_MULTICASTES1C_vS1D_EENS_8epilogue10collective6detail29Sm90TmaWarpSpecializedAdapterINS1H_15DefaultEpilogueISK_SL_SL_NS1G_6thread17LinearCombinationISK_Li1EffLNS1L_9ScaleType4KindE0ELNS_15FloatRoundStyleE2ESK_EENS1_15EpilogueDefaultEEEEEvvEEEEvNT_6ParamsE,@function
        .size           _ZN7cutlass13device_kernelINS_4gemm6kernel13GemmUniversalIN4cute5tupleIJiiiiEEENS1_10collective13CollectiveMmaINS1_34MainloopSm90TmaGmmaWarpSpecializedILi20ENS5_IJNS4_1CILi2EEENSA_ILi1EEESC_EEENS1_35KernelTmaWarpSpecializedCooperativeEEENS5_IJNSA_ILi128EEENSA_ILi48EEENSA_ILi32EEEEEENS_10bfloat16_tENS5_IJlSC_lEEESK_SL_NS4_8TiledMMAINS4_8MMA_AtomIJNS4_4SM904GMMA27MMA_64x16x16_F32BF16BF16_SSILNSP_5MajorE0ELSR_0ELNSP_7ScaleInE1ELSS_1EEEEEENS4_6LayoutISD_NS5_IJSC_NSA_ILi0EEESW_EEEEENS5_IJNS4_10UnderscoreESZ_SZ_EEEEENS4_13SM90_TMA_LOADENS4_14ComposedLayoutINS4_7SwizzleILi2ELi4ELi3EEENS4_18smem_ptr_flag_bitsILi16EEENSV_INS5_IJNSA_ILi8EEESI_EEENS5_IJSI_SC_EEEEEEEvNS4_8identityENS4_23SM90_TMA_LOAD_MULTICASTES1C_vS1D_EENS_8epilogue10collective6detail29Sm90TmaWarpSpecializedAdapterINS1H_15DefaultEpilogueISK_SL_SL_NS1G_6thread17LinearCombinationISK_Li1EffLNS1L_9ScaleType4KindE0ELNS_15FloatRoundStyleE2ESK_EENS1_15EpilogueDefaultEEEEEvvEEEEvNT_6ParamsE,(.L_x_152 - _ZN7cutlass13device_kernelINS_4gemm6kernel13GemmUniversalIN4cute5tupleIJiiiiEEENS1_10collective13CollectiveMmaINS1_34MainloopSm90TmaGmmaWarpSpecializedILi20ENS5_IJNS4_1CILi2EEENSA_ILi1EEESC_EEENS1_35KernelTmaWarpSpecializedCooperativeEEENS5_IJNSA_ILi128EEENSA_ILi48EEENSA_ILi32EEEEEENS_10bfloat16_tENS5_IJlSC_lEEESK_SL_NS4_8TiledMMAINS4_8MMA_AtomIJNS4_4SM904GMMA27MMA_64x16x16_F32BF16BF16_SSILNSP_5MajorE0ELSR_0ELNSP_7ScaleInE1ELSS_1EEEEEENS4_6LayoutISD_NS5_IJSC_NSA_ILi0EEESW_EEEEENS5_IJNS4_10UnderscoreESZ_SZ_EEEEENS4_13SM90_TMA_LOADENS4_14ComposedLayoutINS4_7SwizzleILi2ELi4ELi3EEENS4_18smem_ptr_flag_bitsILi16EEENSV_INS5_IJNSA_ILi8EEESI_EEENS5_IJSI_SC_EEEEEEEvNS4_8identityENS4_23SM90_TMA_LOAD_MULTICASTES1C_vS1D_EENS_8epilogue10collective6detail29Sm90TmaWarpSpecializedAdapterINS1H_15DefaultEpilogueISK_SL_SL_NS1G_6thread17LinearCombinationISK_Li1EffLNS1L_9ScaleType4KindE0ELNS_15FloatRoundStyleE2ESK_EENS1_15EpilogueDefaultEEEEEvvEEEEvNT_6ParamsE)
        .other          _ZN7cutlass13device_kernelINS_4gemm6kernel13GemmUniversalIN4cute5tupleIJiiiiEEENS1_10collective13CollectiveMmaINS1_34MainloopSm90TmaGmmaWarpSpecializedILi20ENS5_IJNS4_1CILi2EEENSA_ILi1EEESC_EEENS1_35KernelTmaWarpSpecializedCooperativeEEENS5_IJNSA_ILi128EEENSA_ILi48EEENSA_ILi32EEEEEENS_10bfloat16_tENS5_IJlSC_lEEESK_SL_NS4_8TiledMMAINS4_8MMA_AtomIJNS4_4SM904GMMA27MMA_64x16x16_F32BF16BF16_SSILNSP_5MajorE0ELSR_0ELNSP_7ScaleInE1ELSS_1EEEEEENS4_6LayoutISD_NS5_IJSC_NSA_ILi0EEESW_EEEEENS5_IJNS4_10UnderscoreESZ_SZ_EEEEENS4_13SM90_TMA_LOADENS4_14ComposedLayoutINS4_7SwizzleILi2ELi4ELi3EEENS4_18smem_ptr_flag_bitsILi16EEENSV_INS5_IJNSA_ILi8EEESI_EEENS5_IJSI_SC_EEEEEEEvNS4_8identityENS4_23SM90_TMA_LOAD_MULTICASTES1C_vS1D_EENS_8epilogue10collective6detail29Sm90TmaWarpSpecializedAdapterINS1H_15DefaultEpilogueISK_SL_SL_NS1G_6thread17LinearCombinationISK_Li1EffLNS1L_9ScaleType4KindE0ELNS_15FloatRoundStyleE2ESK_EENS1_15EpilogueDefaultEEEEEvvEEEEvNT_6ParamsE,@"STO_CUDA_ENTRY STV_DEFAULT"
_ZN7cutlass13device_kernelINS_4gemm6kernel13GemmUniversalIN4cute5tupleIJiiiiEEENS1_10collective13CollectiveMmaINS1_34MainloopSm90TmaGmmaWarpSpecializedILi20ENS5_IJNS4_1CILi2EEENSA_ILi1EEESC_EEENS1_35KernelTmaWarpSpecializedCooperativeEEENS5_IJNSA_ILi128EEENSA_ILi48EEENSA_ILi32EEEEEENS_10bfloat16_tENS5_IJlSC_lEEESK_SL_NS4_8TiledMMAINS4_8MMA_AtomIJNS4_4SM904GMMA27MMA_64x16x16_F32BF16BF16_SSILNSP_5MajorE0ELSR_0ELNSP_7ScaleInE1ELSS_1EEEEEENS4_6LayoutISD_NS5_IJSC_NSA_ILi0EEESW_EEEEENS5_IJNS4_10UnderscoreESZ_SZ_EEEEENS4_13SM90_TMA_LOADENS4_14ComposedLayoutINS4_7SwizzleILi2ELi4ELi3EEENS4_18smem_ptr_flag_bitsILi16EEENSV_INS5_IJNSA_ILi8EEESI_EEENS5_IJSI_SC_EEEEEEEvNS4_8identityENS4_23SM90_TMA_LOAD_MULTICASTES1C_vS1D_EENS_8epilogue10collective6detail29Sm90TmaWarpSpecializedAdapterINS1H_15DefaultEpilogueISK_SL_SL_NS1G_6thread17LinearCombinationISK_Li1EffLNS1L_9ScaleType4KindE0ELNS_15FloatRoundStyleE2ESK_EENS1_15EpilogueDefaultEEEEEvvEEEEvNT_6ParamsE:
[----:B------:R-:W0:Y:S01]  /*0000*/  LDC R1, c[0x0][0x28] ;  /* 0x00000a00ff017b82 */ /* 0x000e220000000800 */
[----:B------:R-:W1:Y:S01]  /*0010*/  S2R R18, SR_TID.X ;  /* 0x0000000000127919 */ /* 0x000e620000002100 */
[----:B------:R-:W-:Y:S01]  /*0020*/  ELECT P0, URZ, PT ;  /* 0x00000000003f782f */ /* 0x000fe20003800000 */
[----:B------:R-:W-:Y:S01]  /*0030*/  BSSY B0, `(.L_x_0) ;  /* 0x000000f000007945 */ /* 0x000fe20003800000 */
[--C-:B-1----:R-:W-:Y:S02]  /*0040*/  SHF.R.U32.HI R0, RZ, 0x5, R18.reuse ;  /* 0x00000005ff007819 */ /* 0x102fe40000011612 */
[----:B------:R-:W-:-:S03]  /*0050*/  SHF.R.U32.HI R3, RZ, 0x7, R18 ;  /* 0x00000007ff037819 */ /* 0x000fc60000011612 */
[----:B------:R-:W1:Y:S04]  /*0060*/  SHFL.IDX PT, R2, R0, RZ, 0x1f ;  /* 0x00001fff00027589 */ /* 0x000e6800000e0000 */
[----:B------:R2:W3:Y:S01]  /*0070*/  SHFL.IDX PT, R5, R3, RZ, 0x1f ;  /* 0x00001fff03057589 */ /* 0x0004e200000e0000 */
[----:B-1----:R-:W-:-:S13]  /*0080*/  ISETP.NE.OR P0, PT, R2, RZ, !P0 ;  /* 0x000000ff0200720c */ /* 0x002fda0004705670 */
[----:B0-23--:R-:W-:Y:S05]  /*0090*/  @P0 BRA `(.L_x_1) ;  /* 0x0000000000200947 */ /* 0x00dfea0003800000 */
[----:B------:R-:W-:Y:S02]  /*00a0*/  ULDC.64 UR4, c[0x0][0x198] ;  /* 0x0000660000047ab9 */ /* 0x000fe40000000a00 */
[----:B------:R-:W-:Y:S02]  /*00b0*/  UIADD3 UR6, UP0, UR4, 0xf0, URZ ;  /* 0x000000f004067890 */ /* 0x000fe4000ff1e03f */
[----:B------:R-:W-:Y:S02]  /*00c0*/  UIADD3 UR4, UP1, UR4, 0x1f0, URZ ;  /* 0x000001f004047890 */ /* 0x000fe4000ff3e03f */
[----:B------:R-:W-:Y:S02]  /*00d0*/  UIADD3.X UR7, URZ, UR5, URZ, UP0, !UPT ;  /* 0x000000053f077290 */ /* 0x000fe400087fe43f */
[----:B------:R-:W-:-:S07]  /*00e0*/  UIADD3.X UR5, URZ, UR5, URZ, UP1, !UPT ;  /* 0x000000053f057290 */ /* 0x000fce0008ffe43f */
[----:B------:R0:W-:Y:S02]  /*00f0*/  UTMACCTL.PF [UR6] ;  /* 0x00000000060079b9 */ /* 0x0001e40008040000 */
[----:B------:R0:W-:Y:S02]  /*0100*/  UTMACCTL.PF [UR4] ;  /* 0x00000000040079b9 */ /* 0x0001e40008040000 */
[----:B0-----:R-:W-:Y:S01]  /*0110*/  NOP ;  /* 0x0000000000007918 */ /* 0x001fe20000000000 */
.L_x_1:
[----:B------:R-:W-:Y:S05]  /*0120*/  BSYNC B0 ;  /* 0x0000000000007941 */ /* 0x000fea0003800000 */
.L_x_0:
[----:B------:R-:W0:Y:S02]  /*0130*/  SHFL.IDX PT, R3, R0, RZ, 0x1f ;  /* 0x00001fff00037589 */ /* 0x000e2400000e0000 */
[----:B0-----:R-:W-:-:S13]  /*0140*/  ISETP.NE.AND P0, PT, R3, RZ, PT ;  /* 0x000000ff0300720c */ /* 0x001fda0003f05270 */
[----:B------:R-:W-:Y:S05]  /*0150*/  @P0 BRA `(.L_x_2) ;  /* 0x0000000000e40947 */ /* 0x000fea0003800000 */
[----:B------:R-:W-:Y:S01]  /*0160*/  ELECT P0, URZ, PT ;  /* 0x00000000003f782f */ /* 0x000fe20003800000 */
[----:B------:R-:W-:-:S12]  /*0170*/  BSSY B0, `(.L_x_2) ;  /* 0x0000037000007945 */ /* 0x000fd80003800000 */
[----:B------:R-:W-:Y:S05]  /*0180*/  @!P0 BRA `(.L_x_3) ;  /* 0x0000000000d48947 */ /* 0x000fea0003800000 */
[----:B------:R-:W0:Y:S01]  /*0190*/  S2UR UR8, SR_CgaCtaId ;  /* 0x00000000000879c3 */ /* 0x000e220000008800 */
[----:B------:R-:W-:Y:S01]  /*01a0*/  UMOV UR4, 0x400 ;  /* 0x0000040000047882 */ /* 0x000fe20000000000 */
[----:B------:R-:W-:Y:S01]  /*01b0*/  UMOV UR5, 0x1 ;  /* 0x0000000100057882 */ /* 0x000fe20000000000 */
[----:B------:R-:W-:Y:S02]  /*01c0*/  UMOV UR6, 0x4 ;  /* 0x0000000400067882 */ /* 0x000fe40000000000 */
[----:B------:R-:W-:-:S04]  /*01d0*/  UIADD3 UR6, -UR6, 0x100000, URZ ;  /* 0x0010000006067890 */ /* 0x000fc8000fffe13f */
[----:B------:R-:W-:Y:S02]  /*01e0*/  USHF.L.U32 UR7, UR6, 0xb, URZ ;  /* 0x0000000b06077899 */ /* 0x000fe4000800063f */
[----:B------:R-:W-:Y:S02]  /*01f0*/  USHF.L.U32 UR6, UR6, 0x1, URZ ;  /* 0x0000000106067899 */ /* 0x000fe4000800063f */
[----:B0-----:R-:W-:Y:S02]  /*0200*/  ULEA UR8, UR8, UR4, 0x18 ;  /* 0x0000000408087291 */ /* 0x001fe4000f8ec03f */
[----:B------:R-:W-:-:S04]  /*0210*/  UIADD3 UR4, -UR5, 0x100000, URZ ;  /* 0x0010000005047890 */ /* 0x000fc8000fffe13f */
[----:B------:R-:W-:Y:S02]  /*0220*/  USHF.L.U32 UR5, UR4, 0xb, URZ ;  /* 0x0000000b04057899 */ /* 0x000fe4000800063f */
[----:B------:R-:W-:Y:S01]  /*0230*/  USHF.L.U32 UR4, UR4, 0x1, URZ ;  /* 0x0000000104047899 */ /* 0x000fe2000800063f */
[----:B------:R-:W0:Y:S11]  /*0240*/  FENCE.VIEW.ASYNC.S ;  /* 0x00000000000073c6 */ /* 0x000e360000000000 */
[----:B0-----:R0:W1:Y:S01]  /*0250*/  SYNCS.EXCH.64 URZ, [UR8], UR4 ;  /* 0x00000004083f75b2 */ /* 0x0010620008000100 */
[----:B------:R0:W2:Y:S01]  /*0260*/  SYNCS.EXCH.64 URZ, [UR8+0xa0], UR6 ;  /* 0x0000a006083f75b2 */ /* 0x0000a20008000100 */
[----:B------:R0:W3:Y:S01]  /*0270*/  SYNCS.EXCH.64 URZ, [UR8+0x8], UR4 ;  /* 0x00000804083f75b2 */ /* 0x0000e20008000100 */
[----:B------:R0:W4:Y:S01]  /*0280*/  SYNCS.EXCH.64 URZ, [UR8+0xa8], UR6 ;  /* 0x0000a806083f75b2 */ /* 0x0001220008000100 */
[----:B------:R0:W0:Y:S01]  /*0290*/  SYNCS.EXCH.64 URZ, [UR8+0x10], UR4 ;  /* 0x00001004083f75b2 */ /* 0x0000220008000100 */
        /* <DEDUP_REMOVED lines=35> */
[----:B-1234-:R-:W-:Y:S01]  /*04d0*/  NOP ;  /* 0x0000000000007918 */ /* 0x01efe20000000000 */
.L_x_3:
[----:B0-----:R-:W-:Y:S05]  /*04e0*/  BSYNC B0 ;  /* 0x0000000000007941 */ /* 0x001fea0003800000 */
.L_x_2:
[----:B------:R-:W-:Y:S01]  /*04f0*/  SHF.R.S32.HI R7, RZ, 0x1f, R18 ;  /* 0x0000001fff077819 */ /* 0x000fe20000011412 */
[----:B------:R-:W0:Y:S01]  /*0500*/  SHFL.IDX PT, R0, R0, RZ, 0x1f ;  /* 0x00001fff00007589 */ /* 0x000e2200000e0000 */
[----:B------:R-:W1:Y:S01]  /*0510*/  S2UR UR8, SR_CTAID.X ;  /* 0x00000000000879c3 */ /* 0x000e620000002500 */
[----:B------:R-:W-:Y:S02]  /*0520*/  ELECT P0, URZ, PT ;  /* 0x00000000003f782f */ /* 0x000fe40003800000 */
[----:B------:R-:W-:Y:S01]  /*0530*/  LEA.HI R7, R7, R18, RZ, 0x7 ;  /* 0x0000001207077211 */ /* 0x000fe200078f38ff */
[----:B------:R-:W2:Y:S01]  /*0540*/  S2R R4, SR_CTAID.Y ;  /* 0x0000000000047919 */ /* 0x000ea20000002600 */
[----:B------:R-:W-:Y:S01]  /*0550*/  SHF.R.S32.HI R8, RZ, 0x1f, R3 ;  /* 0x0000001fff087819 */ /* 0x000fe20000011403 */
[----:B------:R-:W-:Y:S01]  /*0560*/  ULDC UR4, c[0x0][0x150] ;  /* 0x0000540000047ab9 */ /* 0x000fe20000000800 */
[----:B------:R-:W-:Y:S01]  /*0570*/  LOP3.LUT R7, R7, 0xffffff80, RZ, 0xc0, !PT ;  /* 0xffffff8007077812 */ /* 0x000fe200078ec0ff */
[----:B------:R-:W-:Y:S01]  /*0580*/  NOP ;  /* 0x0000000000007918 */ /* 0x000fe20000000000 */
[----:B------:R-:W-:Y:S01]  /*0590*/  LEA.HI R8, R8, R3, RZ, 0x2 ;  /* 0x0000000308087211 */ /* 0x000fe200078f10ff */
[----:B------:R-:W3:Y:S01]  /*05a0*/  LDC R10, c[0x0][0x144] ;  /* 0x00005100ff0a7b82 */ /* 0x000ee20000000800 */
[----:B------:R-:W-:Y:S01]  /*05b0*/  NOP ;  /* 0x0000000000007918 */ /* 0x000fe20000000000 */
[----:B------:R-:W-:Y:S01]  /*05c0*/  IMAD.IADD R6, R18, 0x1, -R7 ;  /* 0x0000000112067824 */ /* 0x000fe200078e0a07 */
[----:B------:R-:W-:Y:S01]  /*05d0*/  LOP3.LUT R8, R8, 0x3ffffffc, RZ, 0xc0, !PT ;  /* 0x3ffffffc08087812 */ /* 0x000fe200078ec0ff */
[----:B------:R-:W-:Y:S01]  /*05e0*/  IMAD.MOV.U32 R23, RZ, RZ, 0x1 ;  /* 0x00000001ff177424 */ /* 0x000fe200078e00ff */
[----:B------:R-:W-:-:S02]  /*05f0*/  ISETP.NE.AND P3, PT, R5, RZ, PT ;  /* 0x000000ff0500720c */ /* 0x000fc40003f65270 */
[----:B------:R-:W-:Y:S01]  /*0600*/  SHF.R.S32.HI R7, RZ, 0x1f, R6 ;  /* 0x0000001fff077819 */ /* 0x000fe20000011406 */
[----:B------:R-:W-:Y:S01]  /*0610*/  IMAD.IADD R8, R3, 0x1, -R8 ;  /* 0x0000000103087824 */ /* 0x000fe200078e0a08 */
[----:B------:R-:W4:Y:S02]  /*0620*/  LDC R13, c[0x0][0x140] ;  /* 0x00005000ff0d7b82 */ /* 0x000f240000000800 */
[----:B------:R-:W-:Y:S02]  /*0630*/  LEA.HI R7, R7, R6, RZ, 0x3 ;  /* 0x0000000607077211 */ /* 0x000fe400078f18ff */
[----:B0-----:R-:W-:Y:S02]  /*0640*/  ISETP.NE.OR P0, PT, R0, RZ, !P0 ;  /* 0x000000ff0000720c */ /* 0x001fe40004705670 */
[--C-:B------:R-:W-:Y:S02]  /*0650*/  SHF.R.S32.HI R0, RZ, 0x3, R7.reuse ;  /* 0x00000003ff007819 */ /* 0x100fe40000011407 */
[----:B------:R-:W-:-:S02]  /*0660*/  SHF.R.S32.HI R7, RZ, 0x1f, R7 ;  /* 0x0000001fff077819 */ /* 0x000fc40000011407 */
[----:B-1----:R-:W-:Y:S02]  /*0670*/  I2FP.F32.U32 R9, UR8 ;  /* 0x0000000800097c45 */ /* 0x002fe40008201000 */
[----:B------:R-:W-:-:S03]  /*0680*/  LEA.HI R7, R7, R0, RZ, 0x2 ;  /* 0x0000000007077211 */ /* 0x000fc600078f10ff */
[----:B------:R-:W-:Y:S01]  /*0690*/  FMUL R9, R9, UR4 ;  /* 0x0000000409097c20 */ /* 0x000fe20008400000 */
[----:B------:R-:W-:Y:S01]  /*06a0*/  LOP3.LUT R7, R7, 0xfffffffc, RZ, 0xc0, !PT ;  /* 0xfffffffc07077812 */ /* 0x000fe200078ec0ff */
[----:B------:R-:W-:Y:S01]  /*06b0*/  VOTEU.ALL UP0, P0 ;  /* 0x00000000003f7886 */ /* 0x000fe20000000000 */
[----:B--2---:R-:W-:Y:S01]  /*06c0*/  I2FP.F32.U32 R3, R4 ;  /* 0x0000000400037245 */ /* 0x004fe20000201000 */
[----:B------:R-:W-:Y:S01]  /*06d0*/  ULDC UR4, c[0x0][0x154] ;  /* 0x0000550000047ab9 */ /* 0x000fe20000000800 */
[----:B------:R-:W-:Y:S01]  /*06e0*/  VOTEU.ALL UP1, P0 ;  /* 0x00000000003f7886 */ /* 0x000fe20000020000 */
[----:B------:R-:W0:Y:S01]  /*06f0*/  F2I.U32.TRUNC.NTZ R9, R9 ;  /* 0x0000000900097305 */ /* 0x000e22000020f000 */
[----:B------:R-:W-:Y:S01]  /*0700*/  IMAD.IADD R7, R0, 0x1, -R7 ;  /* 0x0000000100077824 */ /* 0x000fe200078e0a07 */
[----:B------:R-:W1:Y:S01]  /*0710*/  @!UP0 S2UR UR7, SR_CgaCtaId ;  /* 0x00000000000789c3 */ /* 0x000e620000008800 */
[----:B------:R-:W-:Y:S01]  /*0720*/  FMUL R12, R3, UR4 ;  /* 0x00000004030c7c20 */ /* 0x000fe20008400000 */
[----:B------:R-:W-:Y:S01]  /*0730*/  UMOV UR4, 0x20 ;  /* 0x0000002000047882 */ /* 0x000fe20000000000 */
[----:B------:R-:W-:Y:S01]  /*0740*/  IMAD R8, R8, 0x4, R7 ;  /* 0x0000000408087824 */ /* 0x000fe200078e0207 */
[----:B------:R-:W-:Y:S01]  /*0750*/  @!UP0 UMOV UR6, 0x400 ;  /* 0x0000040000068882 */ /* 0x000fe20000000000 */
[----:B------:R-:W-:-:S04]  /*0760*/  @!UP0 UIADD3 UR4, -UR4, 0x100000, URZ ;  /* 0x0010000004048890 */ /* 0x000fc8000fffe13f */
[----:B------:R-:W-:Y:S02]  /*0770*/  @!UP0 USHF.L.U32 UR5, UR4, 0xb, URZ ;  /* 0x0000000b04058899 */ /* 0x000fe4000800063f */
[----:B------:R-:W-:Y:S01]  /*0780*/  @!UP0 USHF.L.U32 UR4, UR4, 0x1, URZ ;  /* 0x0000000104048899 */ /* 0x000fe2000800063f */
[----:B----4-:R-:W-:Y:S01]  /*0790*/  ISETP.EQ.U32.AND P2, PT, R13, 0x1, PT ;  /* 0x000000010d00780c */ /* 0x010fe20003f42070 */
[----:B------:R-:W2:Y:S01]  /*07a0*/  F2I.U32.TRUNC.NTZ R12, R12 ;  /* 0x0000000c000c7305 */ /* 0x000ea2000020f000 */
[----:B------:R-:W-:Y:S01]  /*07b0*/  LEA.HI R0, R8, R8, RZ, 0x1 ;  /* 0x0000000808007211 */ /* 0x000fe200078f08ff */
[----:B------:R-:W4:Y:S03]  /*07c0*/  LDC R7, c[0x0][0x148] ;  /* 0x00005200ff077b82 */ /* 0x000f260000000800 */
[----:B------:R-:W-:Y:S01]  /*07d0*/  LOP3.LUT R11, R0, 0xfffffffe, RZ, 0xc0, !PT ;  /* 0xfffffffe000b7812 */ /* 0x000fe200078ec0ff */
[----:B0-----:R-:W-:Y:S01]  /*07e0*/  IMAD.MOV R15, RZ, RZ, -R9 ;  /* 0x000000ffff0f7224 */ /* 0x001fe200078e0a09 */
[----:B------:R-:W-:-:S03]  /*07f0*/  SHF.R.S32.HI R9, RZ, 0x1f, R2 ;  /* 0x0000001fff097819 */ /* 0x000fc60000011402 */
[----:B---3--:R-:W-:Y:S01]  /*0800*/  IMAD R3, R10, R15, UR8 ;  /* 0x000000080a037e24 */ /* 0x008fe2000f8e020f */
[----:B------:R-:W-:Y:S01]  /*0810*/  LEA.HI R9, R9, R2, RZ, 0x2 ;  /* 0x0000000209097211 */ /* 0x000fe200078f10ff */
[C---:B------:R-:W-:Y:S02]  /*0820*/  IMAD.IADD R0, R8.reuse, 0x1, -R11 ;  /* 0x0000000108007824 */ /* 0x040fe400078e0a0b */
[----:B------:R-:W-:Y:S01]  /*0830*/  IMAD.SHL.U32 R11, R8, 0x4, RZ ;  /* 0x00000004080b7824 */ /* 0x000fe200078e00ff */
[----:B------:R-:W-:Y:S01]  /*0840*/  LOP3.LUT R9, R9, 0xfffffffc, RZ, 0xc0, !PT ;  /* 0xfffffffc09097812 */ /* 0x000fe200078ec0ff */
[----:B--2---:R-:W-:Y:S01]  /*0850*/  IMAD.MOV R21, RZ, RZ, -R12 ;  /* 0x000000ffff157224 */ /* 0x004fe200078e0a0c */
[----:B------:R-:W-:Y:S01]  /*0860*/  ISETP.NE.AND P4, PT, R0, R3, PT ;  /* 0x000000030000720c */ /* 0x000fe20003f85270 */
[----:B-1----:R-:W-:Y:S01]  /*0870*/  @!UP0 ULEA UR6, UR7, UR6, 0x18 ;  /* 0x0000000607068291 */ /* 0x002fe2000f8ec03f */
[----:B------:R-:W-:Y:S01]  /*0880*/  LOP3.LUT R22, R8, 0xc, R11, 0x78, !PT ;  /* 0x0000000c08167812 */ /* 0x000fe200078e780b */
[----:B------:R-:W-:Y:S01]  /*0890*/  IMAD.IADD R0, R2, 0x1, -R9 ;  /* 0x0000000102007824 */ /* 0x000fe200078e0a09 */
[----:B------:R-:W-:Y:S01]  /*08a0*/  VOTEU.ALL UP0, P0 ;  /* 0x00000000003f7886 */ /* 0x000fe20000000000 */
[----:B------:R-:W-:Y:S01]  /*08b0*/  LOP3.LUT P0, RZ, R6, 0x7, RZ, 0xc0, !PT ;  /* 0x0000000706ff7812 */ /* 0x000fe2000780c0ff */
[----:B------:R-:W-:-:S02]  /*08c0*/  VIADD R6, R5, 0xffffffff ;  /* 0xffffffff05067836 */ /* 0x000fc40000000000 */
[----:B------:R-:W-:Y:S01]  /*08d0*/  ISETP.NE.AND P1, PT, R0, 0x3, PT ;  /* 0x000000030000780c */ /* 0x000fe20003f25270 */
[----:B----4-:R-:W-:Y:S01]  /*08e0*/  IMAD R9, R7, R21, R4 ;  /* 0x0000001507097224 */ /* 0x010fe200078e0204 */
[----:B------:R-:W-:Y:S02]  /*08f0*/  ISETP.LT.U32.AND P0, PT, R22, 0x2, !P0 ;  /* 0x000000021600780c */ /* 0x000fe40004701070 */
[----:B------:R-:W-:Y:S01]  /*0900*/  ISETP.EQ.OR P1, PT, R0, RZ, !P1 ;  /* 0x000000ff0000720c */ /* 0x000fe20004f22670 */
[----:B------:R-:W0:Y:S02]  /*0910*/  FENCE.VIEW.ASYNC.S ;  /* 0x00000000000073c6 */ /* 0x000e240000000000 */
[----:B0-----:R0:W1:Y:S01]  /*0920*/  @!UP0 SYNCS.EXCH.64 URZ, [UR6+0x150], UR4 ;  /* 0x00015004063f85b2 */ /* 0x0010620008000100 */
[----:B------:R-:W-:Y:S02]  /*0930*/  @P4 LEA.HI R2, R22, R22, RZ, 0x1 ;  /* 0x0000001616024211 */ /* 0x000fe400078f08ff */
[----:B------:R-:W-:-:S02]  /*0940*/  ISETP.EQ.AND P1, PT, R5, RZ, P1 ;  /* 0x000000ff0500720c */ /* 0x000fc40000f22270 */
[----:B------:R-:W-:Y:S02]  /*0950*/  @P4 SHF.R.S32.HI R2, RZ, 0x1, R2 ;  /* 0x00000001ff024819 */ /* 0x000fe40000011402 */
[----:B------:R-:W-:Y:S02]  /*0960*/  ISETP.GE.U32.AND P6, PT, R6, 0x2, PT ;  /* 0x000000020600780c */ /* 0x000fe40003fc6070 */
[----:B------:R-:W-:Y:S02]  /*0970*/  @P4 ISETP.NE.AND P5, PT, R2, R9, PT ;  /* 0x000000090200420c */ /* 0x000fe40003fa5270 */
[----:B------:R-:W-:Y:S02]  /*0980*/  SEL R2, RZ, 0x1, !P0 ;  /* 0x00000001ff027807 */ /* 0x000fe40004000000 */
[----:B------:R-:W-:Y:S02]  /*0990*/  @P4 SEL R23, RZ, 0x1, P5 ;  /* 0x00000001ff174807 */ /* 0x000fe40002800000 */
[----:B------:R-:W-:Y:S01]  /*09a0*/  SEL R19, RZ, 0x1, !P1 ;  /* 0x00000001ff137807 */ /* 0x000fe20004800000 */
[----:B------:R0:W2:Y:S01]  /*09b0*/  @!UP1 SYNCS.EXCH.64 URZ, [UR6+0x158], UR4 ;  /* 0x00015804063f95b2 */ /* 0x0000a20008000100 */
[----:B------:R-:W-:Y:S01]  /*09c0*/  LOP3.LUT R23, R23, R2, RZ, 0xc0, !PT ;  /* 0x0000000217177212 */ /* 0x000fe200078ec0ff */
[----:B------:R-:W-:Y:S01]  /*09d0*/  NOP ;  /* 0x0000000000007918 */ /* 0x000fe20000000000 */
[----:B------:R-:W-:Y:S01]  /*09e0*/  SEL R19, R19, 0x2, P6 ;  /* 0x0000000213137807 */ /* 0x000fe20003000000 */
[----:B------:R-:W-:Y:S06]  /*09f0*/  @!P2 BRA `(.L_x_4) ;  /* 0x000000000008a947 */ /* 0x000fec0003800000 */
[----:B-12---:R-:W-:Y:S01]  /*0a00*/  UCGABAR_ARV ;  /* 0x00000000000079c7 */ /* 0x006fe20008000000 */
[----:B------:R-:W-:Y:S05]  /*0a10*/  BRA `(.L_x_5) ;  /* 0x0000000000047947 */ /* 0x000fea0003800000 */
.L_x_4:
[----:B-12---:R-:W-:Y:S01]  /*0a20*/  NOP ;  /* 0x0000000000007918 */ /* 0x006fe20000000000 */
.L_x_5:
[----:B------:R-:W1:Y:S01]  /*0a30*/  LDC R2, c[0x0][0x65c] ;  /* 0x00019700ff027b82 */ /* 0x000e620000000800 */
[----:B------:R-:W-:Y:S02]  /*0a40*/  IMAD.U32 R8, RZ, RZ, UR8 ;  /* 0x00000008ff087e24 */ /* 0x000fe4000f8e00ff */
[----:B------:R-:W-:Y:S01]  /*0a50*/  IMAD.MOV.U32 R9, RZ, RZ, RZ ;  /* 0x000000ffff097224 */ /* 0x000fe200078e00ff */
[----:B-1----:R-:W-:-:S04]  /*0a60*/  ISETP.NE.AND P1, PT, R2, 0x1, PT ;  /* 0x000000010200780c */ /* 0x002fc80003f25270 */
[----:B------:R-:W-:-:S09]  /*0a70*/  P2R R5, PR, RZ, 0x2 ;  /* 0x00000002ff057803 */ /* 0x000fd20000000000 */
[----:B------:R-:W1:Y:S01]  /*0a80*/  @P1 LDC R17, c[0x0][0x10] ;  /* 0x00000400ff111b82 */ /* 0x000e620000000800 */
[----:B------:R-:W-:Y:S02]  /*0a90*/  @P1 IMAD.MOV.U32 R5, RZ, RZ, RZ ;  /* 0x000000ffff051224 */ /* 0x000fe400078e00ff */
[----:B------:R-:W-:-:S05]  /*0aa0*/  @P1 IMAD.MOV.U32 R13, RZ, RZ, RZ ;  /* 0x000000ffff0d1224 */ /* 0x000fca00078e00ff */
[----:B------:R-:W2:Y:S01]  /*0ab0*/  @!P1 LDC R11, c[0x0][0xc] ;  /* 0x00000300ff0b9b82 */ /* 0x000ea20000000800 */
[----:B-1----:R-:W-:-:S04]  /*0ac0*/  @P1 IMAD.WIDE.U32 R16, R17, UR8, R4 ;  /* 0x0000000811101c25 */ /* 0x002fc8000f8e0004 */
[----:B------:R-:W-:Y:S02]  /*0ad0*/  @P1 IMAD.IADD R17, R17, 0x1, R13 ;  /* 0x0000000111111824 */ /* 0x000fe400078e020d */
[----:B--2---:R-:W-:-:S04]  /*0ae0*/  @!P1 IMAD.WIDE.U32 R8, R4, R11, R8 ;  /* 0x0000000b04089225 */ /* 0x004fc800078e0008 */
[----:B------:R-:W-:Y:S02]  /*0af0*/  @!P1 IMAD.MOV.U32 R16, RZ, RZ, R8 ;  /* 0x000000ffff109224 */ /* 0x000fe400078e0008 */
[----:B------:R-:W-:Y:S01]  /*0b00*/  @!P1 IMAD.MOV.U32 R17, RZ, RZ, R9 ;  /* 0x000000ffff119224 */ /* 0x000fe200078e0009 */
[----:B------:R-:W-:Y:S06]  /*0b10*/  @!P2 BRA `(.L_x_6) ;  /* 0x00000000000ca947 */ /* 0x000fec0003800000 */
[----:B------:R-:W-:Y:S01]  /*0b20*/  UCGABAR_WAIT ;  /* 0x0000000000007dc7 */ /* 0x000fe20008000000 */
[----:B------:R-:W-:Y:S01]  /*0b30*/  CCTL.IVALL ;  /* 0x00000000ff00798f */ /* 0x000fe20002000000 */
[----:B------:R-:W-:Y:S05]  /*0b40*/  BRA `(.L_x_7) ;  /* 0x0000000000047947 */ /* 0x000fea0003800000 */
.L_x_6:
[----:B------:R-:W-:Y:S06]  /*0b50*/  BAR.SYNC.DEFER_BLOCKING 0x0 ;  /* 0x0000000000007b1d */ /* 0x000fec0000010000 */
.L_x_7:
[----:B------:R-:W-:Y:S05]  /*0b60*/  @!P3 BRA `(.L_x_8) ;  /* 0x000000380038b947 */ /* 0x000fea0003800000 */
[----:B------:R-:W-:-:S13]  /*0b70*/  ISETP.GT.U32.AND P0, PT, R6, 0x1, PT ;  /* 0x000000010600780c */ /* 0x000fda0003f04070 */
[----:B0-----:R-:W-:Y:S05]  /*0b80*/  @P0 EXIT ;  /* 0x000000000000094d */ /* 0x001fea0003800000 */
[----:B------:R-:W-:Y:S01]  /*0b90*/  ULDC.64 UR4, c[0x0][0x650] ;  /* 0x0001940000047ab9 */ /* 0x000fe20000000a00 */
[----:B------:R-:W-:Y:S01]  /*0ba0*/  PRMT R0, RZ, 0x7610, R0 ;  /* 0x00007610ff007816 */ /* 0x000fe20000000000 */
[----:B------:R-:W-:Y:S01]  /*0bb0*/  IMAD.MOV.U32 R50, RZ, RZ, -0x1 ;  /* 0xffffffffff327424 */ /* 0x000fe200078e00ff */
[----:B------:R-:W-:Y:S01]  /*0bc0*/  ISETP.GE.U32.AND P0, PT, R16, UR4, PT ;  /* 0x0000000410007c0c */ /* 0x000fe2000bf06070 */
[----:B------:R-:W-:Y:S02]  /*0bd0*/  IMAD.MOV.U32 R52, RZ, RZ, -0x1 ;  /* 0xffffffffff347424 */ /* 0x000fe400078e00ff */
[----:B------:R-:W-:Y:S01]  /*0be0*/  IMAD.MOV.U32 R51, RZ, RZ, -0x1 ;  /* 0xffffffffff337424 */ /* 0x000fe200078e00ff */
[----:B------:R-:W-:-:S13]  /*0bf0*/  ISETP.GE.U32.AND.EX P0, PT, R17, UR5, PT, P0 ;  /* 0x0000000511007c0c */ /* 0x000fda000bf06100 */
[----:B------:R-:W-:Y:S05]  /*0c00*/  @P0 BRA `(.L_x_9) ;  /* 0x0000000400280947 */ /* 0x000fea0003800000 */
[----:B------:R-:W0:Y:S01]  /*0c10*/  LDC.64 R24, c[0x0][0x628] ;  /* 0x00018a00ff187b82 */ /* 0x000e220000000a00 */
[----:B------:R-:W-:Y:S02]  /*0c20*/  IMAD.MOV.U32 R8, RZ, RZ, R16 ;  /* 0x000000ffff087224 */ /* 0x000fe400078e0010 */
[----:B------:R-:W-:-:S05]  /*0c30*/  IMAD.MOV.U32 R9, RZ, RZ, R17 ;  /* 0x000000ffff097224 */ /* 0x000fca00078e0011 */
[----:B------:R-:W1:Y:S08]  /*0c40*/  LDC R0, c[0x0][0x630] ;  /* 0x00018c00ff007b82 */ /* 0x000e700000000800 */
[----:B------:R-:W2:Y:S01]  /*0c50*/  LDC.64 R26, c[0x0][0x620] ;  /* 0x00018800ff1a7b82 */ /* 0x000ea20000000a00 */
[----:B0-----:R-:W-:-:S04]  /*0c60*/  ISETP.NE.U32.AND P0, PT, R24, RZ, PT ;  /* 0x000000ff1800720c */ /* 0x001fc80003f05070 */
[----:B------:R-:W-:-:S13]  /*0c70*/  ISETP.NE.AND.EX P0, PT, R25, RZ, PT, P0 ;  /* 0x000000ff1900720c */ /* 0x000fda0003f05300 */
[----:B-12---:R-:W-:Y:S05]  /*0c80*/  @!P0 BRA `(.L_x_10) ;  /* 0x0000000000288947 */ /* 0x006fea0003800000 */
[----:B------:R-:W0:Y:S02]  /*0c90*/  LDC R13, c[0x0][0x634] ;  /* 0x00018d00ff0d7b82 */ /* 0x000e240000000800 */
[----:B0-----:R-:W-:-:S05]  /*0ca0*/  IADD3 R13, P0, R16, R13, RZ ;  /* 0x0000000d100d7210 */ /* 0x001fca0007f1e0ff */
[----:B------:R-:W-:-:S04]  /*0cb0*/  IMAD.X R15, RZ, RZ, R17, P0 ;  /* 0x000000ffff0f7224 */ /* 0x000fc800000e0611 */
[----:B------:R-:W-:-:S04]  /*0cc0*/  IMAD.WIDE.U32 R8, R15, R24, RZ ;  /* 0x000000180f087225 */ /* 0x000fc800078e00ff */
[----:B------:R-:W-:-:S04]  /*0cd0*/  IMAD.WIDE.U32 R10, P0, R13, R25, R8 ;  /* 0x000000190d0a7225 */ /* 0x000fc80007800008 */
[----:B------:R-:W-:-:S04]  /*0ce0*/  IMAD.WIDE.U32 R8, R13, R24, RZ ;  /* 0x000000180d087225 */ /* 0x000fc800078e00ff */
[----:B------:R-:W-:Y:S01]  /*0cf0*/  IMAD.X R13, RZ, RZ, RZ, P0 ;  /* 0x000000ffff0d7224 */ /* 0x000fe200000e06ff */
[----:B------:R-:W-:Y:S01]  /*0d00*/  IADD3 RZ, P0, R9, R10, RZ ;  /* 0x0000000a09ff7210 */ /* 0x000fe20007f1e0ff */
[----:B------:R-:W-:-:S04]  /*0d10*/  IMAD.MOV.U32 R12, RZ, RZ, R11 ;  /* 0x000000ffff0c7224 */ /* 0x000fc800078e000b */
[----:B------:R-:W-:-:S08]  /*0d20*/  IMAD.WIDE.U32.X R8, R15, R25, R12, P0 ;  /* 0x000000190f087225 */ /* 0x000fd000000e040c */
.L_x_10:
[----:B------:R-:W0:Y:S01]  /*0d30*/  LDC.64 R24, c[0x0][0x640] ;  /* 0x00019000ff187b82 */ /* 0x000e220000000a00 */
[-CC-:B------:R-:W-:Y:S01]  /*0d40*/  SHF.R.U64 R51, R8, R0.reuse, R9.reuse ;  /* 0x0000000008337219 */ /* 0x180fe20000001209 */
[----:B------:R-:W-:Y:S01]  /*0d50*/  IMAD R30, R7, R21, R4 ;  /* 0x00000015071e7224 */ /* 0x000fe200078e0204 */
[----:B------:R-:W-:Y:S01]  /*0d60*/  SHF.R.U32.HI R0, RZ, R0, R9 ;  /* 0x00000000ff007219 */ /* 0x000fe20000011609 */
[----:B------:R-:W-:Y:S01]  /*0d70*/  IMAD.MOV.U32 R21, RZ, RZ, 0x1 ;  /* 0x00000001ff157424 */ /* 0x000fe200078e00ff */
[----:B------:R-:W-:-:S03]  /*0d80*/  IADD3 R5, P0, RZ, -R51, RZ ;  /* 0x80000033ff057210 */ /* 0x000fc60007f1e0ff */
[----:B------:R-:W1:Y:S02]  /*0d90*/  LDC R6, c[0x0][0x618] ;  /* 0x00018600ff067b82 */ /* 0x000e640000000800 */
[----:B------:R-:W-:-:S04]  /*0da0*/  IMAD.X R9, RZ, RZ, ~R0, P0 ;  /* 0x000000ffff097224 */ /* 0x000fc800000e0e00 */
[-C--:B------:R-:W-:Y:S02]  /*0db0*/  IMAD R0, R9, R26.reuse, RZ ;  /* 0x0000001a09007224 */ /* 0x080fe400078e02ff */
[----:B------:R-:W2:Y:S01]  /*0dc0*/  LDC R11, c[0x0][0x608] ;  /* 0x00018200ff0b7b82 */ /* 0x000ea20000000800 */
[----:B------:R-:W-:-:S04]  /*0dd0*/  IMAD.WIDE.U32 R8, R5, R26, R16 ;  /* 0x0000001a05087225 */ /* 0x000fc800078e0010 */
[----:B------:R-:W-:-:S03]  /*0de0*/  IMAD R5, R5, R27, R0 ;  /* 0x0000001b05057224 */ /* 0x000fc600078e0200 */
[----:B------:R-:W3:Y:S01]  /*0df0*/  LDC R12, c[0x0][0x658] ;  /* 0x00019600ff0c7b82 */ /* 0x000ee20000000800 */
[----:B0-----:R-:W-:Y:S01]  /*0e00*/  ISETP.NE.U32.AND P0, PT, R24, RZ, PT ;  /* 0x000000ff1800720c */ /* 0x001fe20003f05070 */
[----:B------:R-:W-:Y:S02]  /*0e10*/  IMAD.IADD R5, R9, 0x1, R5 ;  /* 0x0000000109057824 */ /* 0x000fe400078e0205 */
[----:B------:R-:W-:Y:S01]  /*0e20*/  IMAD.MOV.U32 R9, RZ, RZ, -0x1 ;  /* 0xffffffffff097424 */ /* 0x000fe200078e00ff */
[----:B------:R-:W-:-:S03]  /*0e30*/  ISETP.NE.AND.EX P0, PT, R25, RZ, PT, P0 ;  /* 0x000000ff1900720c */ /* 0x000fc60003f05300 */
[----:B------:R-:W0:Y:S01]  /*0e40*/  LDC R15, c[0x0][0x600] ;  /* 0x00018000ff0f7b82 */ /* 0x000e220000000800 */
[-CC-:B-1----:R-:W-:Y:S02]  /*0e50*/  SHF.R.U64 R13, R8, R6.reuse, R5.reuse ;  /* 0x00000006080d7219 */ /* 0x182fe40000001205 */
[----:B------:R-:W-:-:S05]  /*0e60*/  SHF.R.U32.HI R0, RZ, R6, R5 ;  /* 0x00000006ff007219 */ /* 0x000fca0000011605 */
[----:B------:R-:W1:Y:S01]  /*0e70*/  LDC R14, c[0x0][0x648] ;  /* 0x00019200ff0e7b82 */ /* 0x000e620000000800 */
[-CC-:B--2---:R-:W-:Y:S02]  /*0e80*/  SHF.R.U64 R27, R13, R11.reuse, R0.reuse ;  /* 0x0000000b0d1b7219 */ /* 0x184fe40000001200 */
[----:B------:R-:W-:-:S05]  /*0e90*/  SHF.R.U32.HI R5, RZ, R11, R0 ;  /* 0x0000000bff057219 */ /* 0x000fca0000011600 */
[----:B------:R-:W2:Y:S01]  /*0ea0*/  LDC R20, c[0x0][0x638] ;  /* 0x00018e00ff147b82 */ /* 0x000ea20000000800 */
[-CC-:B---3--:R-:W-:Y:S02]  /*0eb0*/  SHF.R.U64 R28, R27, R12.reuse, R5.reuse ;  /* 0x0000000c1b1c7219 */ /* 0x188fe40000001205 */
[-C--:B------:R-:W-:Y:S02]  /*0ec0*/  SHF.L.U32 R0, R9, R12.reuse, RZ ;  /* 0x0000000c09007219 */ /* 0x080fe400000006ff */
[----:B------:R-:W-:Y:S01]  /*0ed0*/  SHF.R.U32.HI R5, RZ, R12, R5 ;  /* 0x0000000cff057219 */ /* 0x000fe20000011605 */
[----:B------:R-:W-:Y:S01]  /*0ee0*/  IMAD.MOV.U32 R4, RZ, RZ, R28 ;  /* 0x000000ffff047224 */ /* 0x000fe200078e001c */
[----:B------:R-:W-:Y:S01]  /*0ef0*/  LOP3.LUT R10, RZ, R0, RZ, 0x33, !PT ;  /* 0x00000000ff0a7212 */ /* 0x000fe200078e33ff */
[----:B------:R-:W3:Y:S01]  /*0f00*/  LDC R26, c[0x0][0x610] ;  /* 0x00018400ff1a7b82 */ /* 0x000ee20000000800 */
[----:B------:R-:W-:Y:S05]  /*0f10*/  @!P0 BRA `(.L_x_11) ;  /* 0x0000000000288947 */ /* 0x000fea0003800000 */
[----:B------:R-:W4:Y:S02]  /*0f20*/  LDC R9, c[0x0][0x64c] ;  /* 0x00019300ff097b82 */ /* 0x000f240000000800 */
[----:B----4-:R-:W-:-:S05]  /*0f30*/  IADD3 R9, P0, R28, R9, RZ ;  /* 0x000000091c097210 */ /* 0x010fca0007f1e0ff */
        /* <DEDUP_REMOVED lines=8> */
.L_x_11:
[----:B-1----:R-:W-:Y:S01]  /*0fc0*/  SHF.R.U64 R4, R4, R14, R5 ;  /* 0x0000000e04047219 */ /* 0x002fe20000001205 */
[----:B0-----:R-:W-:Y:S01]  /*0fd0*/  VIADD R6, R15, 0xffffffff ;  /* 0xffffffff0f067836 */ /* 0x001fe20000000000 */
[----:B------:R-:W-:Y:S02]  /*0fe0*/  SHF.L.U32 R0, R21, R12, RZ ;  /* 0x0000000c15007219 */ /* 0x000fe400000006ff */
[----:B------:R-:W-:Y:S01]  /*0ff0*/  LOP3.LUT R5, R27, R10, RZ, 0xc0, !PT ;  /* 0x0000000a1b057212 */ /* 0x000fe200078ec0ff */
[----:B------:R-:W-:Y:S01]  /*1000*/  IMAD.MOV R7, RZ, RZ, -R4 ;  /* 0x000000ffff077224 */ /* 0x000fe200078e0a04 */
[----:B------:R-:W-:Y:S02]  /*1010*/  SEL R3, R3, R30, !P1 ;  /* 0x0000001e03037207 */ /* 0x000fe40004800000 */
[----:B------:R-:W-:Y:S01]  /*1020*/  LOP3.LUT R6, R13, R6, RZ, 0xc0, !PT ;  /* 0x000000060d067212 */ /* 0x000fe200078ec0ff */
[----:B------:R-:W-:Y:S02]  /*1030*/  IMAD R4, R0, R4, R5 ;  /* 0x0000000400047224 */ /* 0x000fe400078e0205 */
[----:B--2---:R-:W-:-:S02]  /*1040*/  IMAD R0, R7, R20, R28 ;  /* 0x0000001407007224 */ /* 0x004fc400078e021c */
[----:B---3--:R-:W-:Y:S02]  /*1050*/  IMAD R3, R4, R26, R3 ;  /* 0x0000001a04037224 */ /* 0x008fe400078e0203 */
[----:B------:R-:W-:Y:S02]  /*1060*/  IMAD R50, R0, R15, R6 ;  /* 0x0000000f00327224 */ /* 0x000fe400078e0206 */
[----:B------:R-:W-:-:S03]  /*1070*/  IMAD.MOV.U32 R4, RZ, RZ, 0x1 ;  /* 0x00000001ff047424 */ /* 0x000fc600078e00ff */
[----:B------:R-:W-:Y:S02]  /*1080*/  SEL R52, R50, R3, !P1 ;  /* 0x0000000332347207 */ /* 0x000fe40004800000 */
[----:B------:R-:W-:Y:S02]  /*1090*/  PRMT R0, R4, 0x7610, R0 ;  /* 0x0000761004007816 */ /* 0x000fe40000000000 */
[----:B------:R-:W-:-:S07]  /*10a0*/  SEL R50, R3, R50, !P1 ;  /* 0x0000003203327207 */ /* 0x000fce0004800000 */
.L_x_9:
[----:B------:R-:W-:-:S08]  /*10b0*/  NOP ;  /* 0x0000000000007918 */ /* 0x000fd00000000000 */
[----:B------:R-:W0:Y:S02]  /*10c0*/  USETMAXREG.TRY_ALLOC.CTAPOOL UP0, 0xe8 ;  /* 0x000000e8000079c8 */ /* 0x000e240008000600 */
[----:B0-----:R-:W-:-:S13]  /*10d0*/  PLOP3.LUT P0, PT, PT, PT, UP0, 0x80, 0x0 ;  /* 0x000000000000781c */ /* 0x001fda0003f0f008 */
[----:B------:R-:W-:Y:S05]  /*10e0*/  @!P0 BRA `(.L_x_9) ;  /* 0xfffffffc00f08947 */ /* 0x000fea000383ffff */
[----:B------:R-:W-:Y:S01]  /*10f0*/  ULDC.64 UR4, c[0x0][0x598] ;  /* 0x0001660000047ab9 */ /* 0x000fe20000000a00 */
[----:B------:R-:W-:Y:S01]  /*1100*/  ULDC.64 UR36, c[0x0][0x208] ;  /* 0x0000820000247ab9 */ /* 0x000fe20000000a00 */
[----:B------:R-:W-:-:S04]  /*1110*/  ISETP.NE.U32.AND P0, PT, RZ, UR4, PT ;  /* 0x00000004ff007c0c */ /* 0x000fc8000bf05070 */
[----:B------:R-:W-:-:S13]  /*1120*/  ISETP.NE.AND.EX P0, PT, RZ, UR5, PT, P0 ;  /* 0x00000005ff007c0c */ /* 0x000fda000bf05300 */
[----:B------:R-:W-:Y:S05]  /*1130*/  @!P0 BRA `(.L_x_12) ;  /* 0x00000000001c8947 */ /* 0x000fea0003800000 */
[----:B------:R-:W0:Y:S02]  /*1140*/  LDC.64 R4, c[0x0][0x598] ;  /* 0x00016600ff047b82 */ /* 0x000e240000000a00 */
[----:B0-----:R-:W2:Y:S02]  /*1150*/  LDG.E.64 R4, desc[UR36][R4.64] ;  /* 0x0000002404047981 */ /* 0x001ea4000c1e1b00 */
[----:B--2---:R-:W-:-:S04]  /*1160*/  ISETP.NE.U32.AND P0, PT, R4, RZ, PT ;  /* 0x000000ff0400720c */ /* 0x004fc80003f05070 */
[----:B------:R-:W-:-:S13]  /*1170*/  ISETP.NE.AND.EX P0, PT, R5, RZ, PT, P0 ;  /* 0x000000ff0500720c */ /* 0x000fda0003f05300 */
[----:B------:R-:W-:Y:S05]  /*1180*/  @!P0 BRA `(.L_x_12) ;  /* 0x0000000000088947 */ /* 0x000fea0003800000 */
[----:B------:R0:W5:Y:S01]  /*1190*/  LD.E R48, desc[UR36][R4.64] ;  /* 0x0000002404307980 */ /* 0x000162000c101900 */
[----:B------:R-:W-:Y:S05]  /*11a0*/  BRA `(.L_x_13) ;  /* 0x0000000000247947 */ /* 0x000fea0003800000 */
.L_x_12:
[----:B------:R-:W-:Y:S02]  /*11b0*/  ULDC.64 UR4, c[0x0][0x588] ;  /* 0x0001620000047ab9 */ /* 0x000fe40000000a00 */
[----:B------:R-:W-:-:S04]  /*11c0*/  ISETP.NE.U32.AND P0, PT, RZ, UR4, PT ;  /* 0x00000004ff007c0c */ /* 0x000fc8000bf05070 */
[----:B------:R-:W-:-:S13]  /*11d0*/  ISETP.NE.AND.EX P0, PT, RZ, UR5, PT, P0 ;  /* 0x00000005ff007c0c */ /* 0x000fda000bf05300 */
[----:B------:R-:W-:Y:S05]  /*11e0*/  @!P0 BRA `(.L_x_14) ;  /* 0x00000000000c8947 */ /* 0x000fea0003800000 */
[----:B------:R-:W0:Y:S02]  /*11f0*/  LDC.64 R48, c[0x0][0x588] ;  /* 0x00016200ff307b82 */ /* 0x000e240000000a00 */
[----:B0-----:R1:W5:Y:S01]  /*1200*/  LDG.E R48, desc[UR36][R48.64] ;  /* 0x0000002430307981 */ /* 0x001362000c1e1900 */
[----:B------:R-:W-:Y:S05]  /*1210*/  BRA `(.L_x_13) ;  /* 0x0000000000087947 */ /* 0x000fea0003800000 */
.L_x_14:
[----:B------:R-:W-:Y:S02]  /*1220*/  ULDC UR4, c[0x0][0x580] ;  /* 0x0001600000047ab9 */ /* 0x000fe40000000800 */
[----:B------:R-:W-:-:S07]  /*1230*/  IMAD.U32 R48, RZ, RZ, UR4 ;  /* 0x00000004ff307e24 */ /* 0x000fce000f8e00ff */
.L_x_13:
[----:B------:R-:W-:Y:S02]  /*1240*/  ULDC.64 UR4, c[0x0][0x5a0] ;  /* 0x0001680000047ab9 */ /* 0x000fe40000000a00 */
[----:B------:R-:W-:-:S04]  /*1250*/  ISETP.NE.U32.AND P0, PT, RZ, UR4, PT ;  /* 0x00000004ff007c0c */ /* 0x000fc8000bf05070 */
[----:B------:R-:W-:-:S13]  /*1260*/  ISETP.NE.AND.EX P0, PT, RZ, UR5, PT, P0 ;  /* 0x00000005ff007c0c */ /* 0x000fda000bf05300 */
[----:B------:R-:W-:Y:S05]  /*1270*/  @!P0 BRA `(.L_x_15) ;  /* 0x00000000001c8947 */ /* 0x000fea0003800000 */
[----:B0-----:R-:W0:Y:S02]  /*1280*/  LDC.64 R4, c[0x0][0x5a0] ;  /* 0x00016800ff047b82 */ /* 0x001e240000000a00 */
[----:B0-----:R-:W2:Y:S02]  /*1290*/  LDG.E.64 R4, desc[UR36][R4.64] ;  /* 0x0000002404047981 */ /* 0x001ea4000c1e1b00 */
[----:B--2---:R-:W-:-:S04]  /*12a0*/  ISETP.NE.U32.AND P0, PT, R4, RZ, PT ;  /* 0x000000ff0400720c */ /* 0x004fc80003f05070 */
[----:B------:R-:W-:-:S13]  /*12b0*/  ISETP.NE.AND.EX P0, PT, R5, RZ, PT, P0 ;  /* 0x000000ff0500720c */ /* 0x000fda0003f05300 */
[----:B------:R-:W-:Y:S05]  /*12c0*/  @!P0 BRA `(.L_x_15) ;  /* 0x0000000000088947 */ /* 0x000fea0003800000 */
[----:B-1----:R0:W5:Y:S01]  /*12d0*/  LD.E R49, desc[UR36][R4.64] ;  /* 0x0000002404317980 */ /* 0x002162000c101900 */
[----:B------:R-:W-:Y:S05]  /*12e0*/  BRA `(.L_x_16) ;  /* 0x0000000000247947 */ /* 0x000fea0003800000 */
.L_x_15:
[----:B------:R-:W-:Y:S02]  /*12f0*/  ULDC.64 UR4, c[0x0][0x590] ;  /* 0x0001640000047ab9 */ /* 0x000fe40000000a00 */
[----:B------:R-:W-:-:S04]  /*1300*/  ISETP.NE.U32.AND P0, PT, RZ, UR4, PT ;  /* 0x00000004ff007c0c */ /* 0x000fc8000bf05070 */
[----:B------:R-:W-:-:S13]  /*1310*/  ISETP.NE.AND.EX P0, PT, RZ, UR5, PT, P0 ;  /* 0x00000005ff007c0c */ /* 0x000fda000bf05300 */
[----:B------:R-:W-:Y:S05]  /*1320*/  @!P0 BRA `(.L_x_17) ;  /* 0x00000000000c8947 */ /* 0x000fea0003800000 */
[----:B0-----:R-:W1:Y:S02]  /*1330*/  LDC.64 R4, c[0x0][0x590] ;  /* 0x00016400ff047b82 */ /* 0x001e640000000a00 */
[----:B-1----:R1:W5:Y:S01]  /*1340*/  LDG.E R49, desc[UR36][R4.64] ;  /* 0x0000002404317981 */ /* 0x002362000c1e1900 */
[----:B------:R-:W-:Y:S05]  /*1350*/  BRA `(.L_x_16) ;  /* 0x0000000000087947 */ /* 0x000fea0003800000 */
.L_x_17:
[----:B------:R-:W-:Y:S02]  /*1360*/  ULDC UR4, c[0x0][0x584] ;  /* 0x0001610000047ab9 */ /* 0x000fe40000000800 */
[----:B-1----:R-:W-:-:S07]  /*1370*/  IMAD.U32 R49, RZ, RZ, UR4 ;  /* 0x00000004ff317e24 */ /* 0x002fce000f8e00ff */
.L_x_16:
[----:B------:R-:W-:-:S13]  /*1380*/  LOP3.LUT P0, RZ, R0, 0xff, RZ, 0xc0, !PT ;  /* 0x000000ff00ff7812 */ /* 0x000fda000780c0ff */
[----:B------:R-:W-:Y:S05]  /*1390*/  @!P0 EXIT ;  /* 0x000000000000894d */ /* 0x000fea0003800000 */
[----:B------:R-:W-:Y:S01]  /*13a0*/  ULDC UR4, c[0x0][0x28c] ;  /* 0x0000a30000047ab9 */ /* 0x000fe20000000800 */
[----:B------:R-:W-:Y:S01]  /*13b0*/  LOP3.LUT R56, R19, 0x1, RZ, 0xfc, !PT ;  /* 0x0000000113387812 */ /* 0x000fe200078efcff */
[----:B------:R-:W-:Y:S01]  /*13c0*/  UIADD3 UR4, UR4, 0x1f, URZ ;  /* 0x0000001f04047890 */ /* 0x000fe2000fffe03f */
[----:B------:R-:W-:Y:S01]  /*13d0*/  UMOV UR38, URZ ;  /* 0x0000003f00267c82 */ /* 0x000fe20008000000 */
[----:B------:R-:W-:Y:S02]  /*13e0*/  UMOV UR39, URZ ;  /* 0x0000003f00277c82 */ /* 0x000fe40008000000 */
[----:B------:R-:W-:-:S04]  /*13f0*/  USHF.R.S32.HI UR5, URZ, 0x1f, UR4 ;  /* 0x0000001f3f057899 */ /* 0x000fc80008011404 */
[----:B------:R-:W-:-:S04]  /*1400*/  ULEA.HI UR5, UR5, UR4, URZ, 0x5 ;  /* 0x0000000405057291 */ /* 0x000fc8000f8f283f */
[----:B------:R-:W-:-:S12]  /*1410*/  USHF.R.S32.HI UR40, URZ, 0x5, UR5 ;  /* 0x000000053f287899 */ /* 0x000fd80008011405 */
.L_x_85:
[----:B------:R-:W-:Y:S01]  /*1420*/  LOP3.LUT R0, R18, 0x80, RZ, 0xc0, !PT ;  /* 0x0000008012007812 */ /* 0x000fe200078ec0ff */
[----:B--2---:R-:W2:Y:S01]  /*1430*/  S2UR UR7, SR_CgaCtaId ;  /* 0x00000000000779c3 */ /* 0x004ea20000008800 */
[----:B------:R-:W-:Y:S02]  /*1440*/  UMOV UR6, 0x400 ;  /* 0x0000040000067882 */ /* 0x000fe40000000000 */
[----:B------:R-:W-:-:S06]  /*1450*/  SHF.R.U32.HI R0, RZ, 0x7, R0 ;  /* 0x00000007ff007819 */ /* 0x000fcc0000011600 */
[----:B---3--:R-:W3:Y:S01]  /*1460*/  SHFL.IDX PT, R0, R0, RZ, 0x1f ;  /* 0x00001fff00007589 */ /* 0x008ee200000e0000 */
[----:B--2---:R-:W-:Y:S01]  /*1470*/  ULEA UR42, UR7, UR6, 0x18 ;  /* 0x00000006072a7291 */ /* 0x004fe2000f8ec03f */
[----:B---3--:R-:W-:-:S13]  /*1480*/  R2UR UR4, R0 ;  /* 0x00000000000472ca */ /* 0x008fda00000e0000 */
[----:B------:R-:W-:-:S04]  /*1490*/  ULEA.HI UR5, UR4, UR4, URZ, 0x1 ;  /* 0x0000000404057291 */ /* 0x000fc8000f8f083f */
[----:B------:R-:W-:-:S04]  /*14a0*/  ULOP3.LUT UR5, UR5, 0xffffe, URZ, 0xc0, !UPT ;  /* 0x000ffffe05057892 */ /* 0x000fc8000f8ec03f */
[----:B------:R-:W-:-:S03]  /*14b0*/  UIADD3 UR5, UR4, -UR5, URZ ;  /* 0x8000000504057290 */ /* 0x000fc6000fffe03f */
[----:B------:R-:W-:Y:S01]  /*14c0*/  ULDC UR4, c[0x0][0x28c] ;  /* 0x0000a30000047ab9 */ /* 0x000fe20000000800 */
[----:B------:R-:W-:Y:S01]  /*14d0*/  ULEA UR5, UR5, UR42, 0xc ;  /* 0x0000002a05057291 */ /* 0x000fe2000f8e603f */
[----:B------:R-:W-:-:S03]  /*14e0*/  ISETP.LT.AND P0, PT, RZ, UR4, PT ;  /* 0x00000004ff007c0c */ /* 0x000fc6000bf01270 */
[----:B------:R-:W-:-:S04]  /*14f0*/  UIADD3 UR5, UR5, 0x200, URZ ;  /* 0x0000020005057890 */ /* 0x000fc8000fffe03f */
[----:B------:R-:W-:-:S04]  /*1500*/  USHF.R.U32.HI UR5, URZ, 0x4, UR5 ;  /* 0x000000043f057899 */ /* 0x000fc80008011605 */
[----:B------:R-:W-:Y:S02]  /*1510*/  ULOP3.LUT UR41, UR5, 0x3fff, URZ, 0xc0, !UPT ;  /* 0x00003fff05297892 */ /* 0x000fe4000f8ec03f */
[----:B0---45:R-:W-:Y:S10]  /*1520*/  @P0 BRA `(.L_x_18) ;  /* 0x0000000000400947 */ /* 0x031ff40003800000 */
[----:B------:R-:W-:Y:S01]  /*1530*/  MOV R0, 0x0 ;  /* 0x0000000000007802 */ /* 0x000fe20000000f00 */
[----:B------:R-:W-:Y:S01]  /*1540*/  ULDC.64 UR4, c[0x4][0x68] ;  /* 0x01001a0000047ab9 */ /* 0x000fe20000000a00 */
[----:B------:R-:W-:Y:S01]  /*1550*/  ULDC.64 UR6, c[0x4][0x8] ;  /* 0x0100020000067ab9 */ /* 0x000fe20000000a00 */
[----:B01----:R-:W-:Y:S01]  /*1560*/  IMAD.U32 R4, RZ, RZ, UR4 ;  /* 0x00000004ff047e24 */ /* 0x003fe2000f8e00ff */
[----:B------:R0:W1:Y:S01]  /*1570*/  LDC.64 R14, c[0x4][R0] ;  /* 0x01000000000e7b82 */ /* 0x0000620000000a00 */
[----:B------:R-:W-:Y:S01]  /*1580*/  IMAD.U32 R5, RZ, RZ, UR5 ;  /* 0x00000005ff057e24 */ /* 0x000fe2000f8e00ff */
[----:B------:R-:W-:Y:S01]  /*1590*/  ULDC.64 UR4, c[0x4][0x70] ;  /* 0x01001c0000047ab9 */ /* 0x000fe20000000a00 */
[----:B------:R-:W-:Y:S02]  /*15a0*/  IMAD.U32 R10, RZ, RZ, UR6 ;  /* 0x00000006ff0a7e24 */ /* 0x000fe4000f8e00ff */
[----:B------:R-:W-:Y:S02]  /*15b0*/  IMAD.U32 R6, RZ, RZ, UR4 ;  /* 0x00000004ff067e24 */ /* 0x000fe4000f8e00ff */
[----:B------:R-:W-:-:S02]  /*15c0*/  IMAD.U32 R7, RZ, RZ, UR5 ;  /* 0x00000005ff077e24 */ /* 0x000fc4000f8e00ff */
[----:B------:R-:W-:Y:S02]  /*15d0*/  IMAD.U32 R11, RZ, RZ, UR7 ;  /* 0x00000007ff0b7e24 */ /* 0x000fe4000f8e00ff */
[----:B------:R-:W-:Y:S02]  /*15e0*/  IMAD.MOV.U32 R8, RZ, RZ, 0x1e1 ;  /* 0x000001e1ff087424 */ /* 0x000fe400078e00ff */
[----:B------:R-:W-:Y:S02]  /*15f0*/  IMAD.MOV.U32 R12, RZ, RZ, 0x1 ;  /* 0x00000001ff0c7424 */ /* 0x000fe400078e00ff */
[----:B0-----:R-:W-:-:S07]  /*1600*/  IMAD.MOV.U32 R13, RZ, RZ, RZ ;  /* 0x000000ffff0d7224 */ /* 0x001fce00078e00ff */
[----:B------:R-:W-:-:S07]  /*1610*/  LEPC R20, `(.L_x_18) ;  /* 0x000000001014794e */ /* 0x000fce0000000000 */
[----:B-1---5:R-:W-:Y:S05]  /*1620*/  CALL.ABS.NOINC R14 ;  /* 0x000000000e007343 */ /* 0x022fea0003c00000 */
.L_x_18:
[----:B------:R-:W-:-:S13]  /*1630*/  ISETP.NE.AND P0, PT, R56, 0x3, PT ;  /* 0x000000033800780c */ /* 0x000fda0003f05270 */
[----:B------:R-:W-:Y:S05]  /*1640*/  @!P0 BRA `(.L_x_19) ;  /* 0x0000000000048947 */ /* 0x000fea0003800000 */
[----:B------:R-:W-:Y:S01]  /*1650*/  BPT.TRAP 0x1 ;  /* 0x000000040000795c */ /* 0x000fe20000300000 */
.L_x_19:
[----:B------:R-:W-:Y:S02]  /*1660*/  IMAD.U32 R3, RZ, RZ, UR39 ;  /* 0x00000027ff037e24 */ /* 0x000fe4000f8e00ff */
[----:B------:R-:W-:-:S03]  /*1670*/  IMAD.U32 R0, RZ, RZ, UR38 ;  /* 0x00000026ff007e24 */ /* 0x000fc6000f8e00ff */
[----:B------:R-:W-:Y:S02]  /*1680*/  LEA R3, R3, UR42, 0x3 ;  /* 0x0000002a03037c11 */ /* 0x000fe4000f8e18ff */
[----:B------:R-:W-:-:S04]  /*1690*/  SHF.L.U32 R0, R0, 0x1f, RZ ;  /* 0x0000001f00007819 */ /* 0x000fc800000006ff */
[----:B------:R2:W3:Y:S01]  /*16a0*/  SYNCS.PHASECHK.TRANS64.TRYWAIT P1, [R3+URZ], R0 ;  /* 0x00000000030075a7 */ /* 0x0004e2000802017f */
[----:B------:R-:W-:Y:S05]  /*16b0*/  @!P0 BRA `(.L_x_20) ;  /* 0x0000000000048947 */ /* 0x000fea0003800000 */
[----:B------:R-:W-:Y:S01]  /*16c0*/  BPT.TRAP 0x1 ;  /* 0x000000040000795c */ /* 0x000fe20000300000 */
.L_x_20:
[----:B---3--:R-:W-:Y:S05]  /*16d0*/  @P1 BRA `(.L_x_21) ;  /* 0x0000000000081947 */ /* 0x008fea0003800000 */
[----:B------:R-:W3:Y:S02]  /*16e0*/  SYNCS.PHASECHK.TRANS64.TRYWAIT P1, [R3+URZ], R0 ;  /* 0x00000000030075a7 */ /* 0x000ee4000802017f */
[----:B---3--:R-:W-:Y:S05]  /*16f0*/  @!P1 BRA `(.L_x_22) ;  /* 0x0000004800f89947 */ /* 0x008fea0003800000 */
.L_x_21:
[----:B------:R-:W-:-:S04]  /*1700*/  UISETP.LT.AND UP0, UPT, UR40, 0x1, UPT ;  /* 0x000000012800788c */ /* 0x000fc8000bf01270 */
[----:B------:R-:W-:-:S06]  /*1710*/  USEL UR4, UR40, 0x1, UP0 ;  /* 0x0000000128047887 */ /* 0x000fcc0008000000 */
[----:B--23--:R-:W-:Y:S01]  /*1720*/  IMAD.U32 R0, RZ, RZ, UR4 ;  /* 0x00000004ff007e24 */ /* 0x00cfe2000f8e00ff */
[----:B------:R-:W-:Y:S05]  /*1730*/  WARPSYNC.ALL ;  /* 0x0000000000007948 */ /* 0x000fea0003800000 */
[----:B------:R-:W-:-:S04]  /*1740*/  IADD3 R0, -R0, UR40, RZ ;  /* 0x0000002800007c10 */ /* 0x000fc8000fffe1ff */
[----:B------:R-:W-:Y:S01]  /*1750*/  ISETP.GE.AND P1, PT, R0, 0x1, PT ;  /* 0x000000010000780c */ /* 0x000fe20003f26270 */
[----:B------:R-:W-:Y:S01]  /*1760*/  UIADD3 UR4, UR42, 0x28200, URZ ;  /* 0x000282002a047890 */ /* 0x000fe2000fffe03f */
[----:B------:R-:W-:Y:S01]  /*1770*/  WARPGROUP.ARRIVE ;  /* 0x00000000000079c5 */ /* 0x000fe20000000000 */
[----:B------:R-:W-:Y:S01]  /*1780*/  UMOV UR9, 0x80000020 ;  /* 0x8000002000097882 */ /* 0x000fe20000000000 */
[----:B------:R-:W-:Y:S01]  /*1790*/  UMOV UR11, 0x80000020 ;  /* 0x80000020000b7882 */ /* 0x000fe20000000000 */
[----:B------:R-:W-:-:S04]  /*17a0*/  USHF.R.U32.HI UR4, URZ, 0x4, UR4 ;  /* 0x000000043f047899 */ /* 0x000fc80008011604 */
[----:B------:R-:W-:Y:S02]  /*17b0*/  ULOP3.LUT UR5, UR4, 0x3fff, URZ, 0xc0, !UPT ;  /* 0x00003fff04057892 */ /* 0x000fe4000f8ec03f */
[----:B------:R-:W-:Y:S02]  /*17c0*/  ULOP3.LUT UR4, UR41, 0x10000, URZ, 0xfc, !UPT ;  /* 0x0001000029047892 */ /* 0x000fe4000f8efc3f */
[----:B------:R-:W-:Y:S02]  /*17d0*/  ULOP3.LUT UR5, UR5, 0x10000, URZ, 0xfc, !UPT ;  /* 0x0001000005057892 */ /* 0x000fe4000f8efc3f */
[----:B------:R-:W-:Y:S02]  /*17e0*/  ULEA UR6, UR39, UR4, 0x9 ;  /* 0x0000000427067291 */ /* 0x000fe4000f8e483f */
[----:B------:R-:W-:-:S04]  /*17f0*/  UIMAD UR7, UR39, 0xc0, UR5 ;  /* 0x000000c0270778a4 */ /* 0x000fc8000f8e0205 */
[----:B------:R-:W-:Y:S01]  /*1800*/  UIADD3 UR12, UR7, 0x40, URZ ;  /* 0x00000040070c7890 */ /* 0x000fe2000fffe03f */
[----:B------:R-:W-:Y:S02]  /*1810*/  UMOV UR8, UR6 ;  /* 0x0000000600087c82 */ /* 0x000fe40008000000 */
[----:B------:R-:W-:Y:S01]  /*1820*/  UMOV UR10, UR7 ;  /* 0x00000007000a7c82 */ /* 0x000fe20008000000 */
[----:B------:R-:W-:Y:S01]  /*1830*/  UIADD3 UR13, UR7, 0x80, URZ ;  /* 0x00000080070d7890 */ /* 0x000fe2000fffe03f */
[----:B------:R-:W-:Y:S01]  /*1840*/  HGMMA.64x16x16.F32.BF16 R40, gdesc[UR8], RZ, !UPT, gsb0 ;  /* 0x00200000082879f0 */ /* 0x000fe2000c0018ff */
[----:B------:R-:W-:Y:S01]  /*1850*/  UMOV UR11, 0x80000020 ;  /* 0x80000020000b7882 */ /* 0x000fe20000000000 */
[----:B------:R-:W-:Y:S01]  /*1860*/  UMOV UR10, UR12 ;  /* 0x0000000c000a7c82 */ /* 0x000fe20008000000 */
[----:B------:R-:W-:Y:S02]  /*1870*/  WARPGROUP.DEPBAR.LE gsb0, 0x0 ;  /* 0x00008000000079c5 */ /* 0x000fe40000010000 */
[----:B------:R-:W-:-:S06]  /*1880*/  WARPGROUP.ARRIVE ;  /* 0x00000000000079c5 */ /* 0x000fcc0000000000 */
[----:B------:R-:W-:Y:S01]  /*1890*/  HGMMA.64x16x16.F32.BF16 R32, gdesc[UR8], RZ, !UPT, gsb0 ;  /* 0x00200000082079f0 */ /* 0x000fe2000c0018ff */
[----:B------:R-:W-:Y:S01]  /*18a0*/  UMOV UR10, UR13 ;  /* 0x0000000d000a7c82 */ /* 0x000fe20008000000 */
[----:B------:R-:W-:Y:S01]  /*18b0*/  UMOV UR11, 0x80000020 ;  /* 0x80000020000b7882 */ /* 0x000fe20000000000 */
[----:B------:R-:W-:Y:S02]  /*18c0*/  WARPGROUP.DEPBAR.LE gsb0, 0x0 ;  /* 0x00008000000079c5 */ /* 0x000fe40000010000 */
[----:B------:R-:W-:-:S06]  /*18d0*/  WARPGROUP.ARRIVE ;  /* 0x00000000000079c5 */ /* 0x000fcc0000000000 */
[----:B------:R-:W-:Y:S01]  /*18e0*/  HGMMA.64x16x16.F32.BF16 R24, gdesc[UR8], RZ, !UPT, gsb0 ;  /* 0x00200000081879f0 */ /* 0x000fe2000c0018ff */
[----:B------:R-:W-:Y:S02]  /*18f0*/  UIADD3 UR8, UR6, 0x2, URZ ;  /* 0x0000000206087890 */ /* 0x000fe4000fffe03f */
[----:B------:R-:W-:Y:S01]  /*1900*/  UIADD3 UR10, UR7, 0x2, URZ ;  /* 0x00000002070a7890 */ /* 0x000fe2000fffe03f */
[----:B------:R-:W-:Y:S01]  /*1910*/  UMOV UR9, 0x80000020 ;  /* 0x8000002000097882 */ /* 0x000fe20000000000 */
[----:B------:R-:W-:Y:S01]  /*1920*/  UMOV UR11, 0x80000020 ;  /* 0x80000020000b7882 */ /* 0x000fe20000000000 */
[----:B------:R-:W-:Y:S02]  /*1930*/  UIADD3 UR6, UR7, 0x42, URZ ;  /* 0x0000004207067890 */ /* 0x000fe4000fffe03f */
[----:B------:R-:W-:Y:S01]  /*1940*/  UIADD3 UR7, UR7, 0x82, URZ ;  /* 0x0000008207077890 */ /* 0x000fe2000fffe03f */
[----:B------:R-:W-:Y:S02]  /*1950*/  WARPGROUP.DEPBAR.LE gsb0, 0x0 ;  /* 0x00008000000079c5 */ /* 0x000fe40000010000 */
[----:B------:R-:W-:-:S06]  /*1960*/  WARPGROUP.ARRIVE ;  /* 0x00000000000079c5 */ /* 0x000fcc0000000000 */
[----:B------:R-:W-:Y:S01]  /*1970*/  HGMMA.64x16x16.F32.BF16 R40, gdesc[UR8], R40, gsb0 ;  /* 0x00200000082879f0 */ /* 0x000fe20008001828 */
[----:B------:R-:W-:Y:S01]  /*1980*/  UMOV UR10, UR6 ;  /* 0x00000006000a7c82 */ /* 0x000fe20008000000 */
[----:B------:R-:W-:Y:S01]  /*1990*/  UMOV UR11, 0x80000020 ;  /* 0x80000020000b7882 */ /* 0x000fe20000000000 */
[----:B------:R-:W-:Y:S02]  /*19a0*/  WARPGROUP.DEPBAR.LE gsb0, 0x0 ;  /* 0x00008000000079c5 */ /* 0x000fe40000010000 */
[----:B------:R-:W-:-:S06]  /*19b0*/  WARPGROUP.ARRIVE ;  /* 0x00000000000079c5 */ /* 0x000fcc0000000000 */
[----:B------:R-:W-:Y:S01]  /*19c0*/  HGMMA.64x16x16.F32.BF16 R32, gdesc[UR8], R32, gsb0 ;  /* 0x00200000082079f0 */ /* 0x000fe20008001820 */
[----:B------:R-:W-:Y:S01]  /*19d0*/  UMOV UR10, UR7 ;  /* 0x00000007000a7c82 */ /* 0x000fe20008000000 */
[----:B------:R-:W-:Y:S01]  /*19e0*/  UMOV UR11, 0x80000020 ;  /* 0x80000020000b7882 */ /* 0x000fe20000000000 */
[----:B------:R-:W-:Y:S02]  /*19f0*/  WARPGROUP.DEPBAR.LE gsb0, 0x0 ;  /* 0x00008000000079c5 */ /* 0x000fe40000010000 */
[----:B------:R-:W-:-:S06]  /*1a00*/  WARPGROUP.ARRIVE ;  /* 0x00000000000079c5 */ /* 0x000fcc0000000000 */
[----:B------:R-:W-:Y:S03]  /*1a10*/  HGMMA.64x16x16.F32.BF16 R24, gdesc[UR8], R24, gsb0 ;  /* 0x00200000081879f0 */ /* 0x000fe60008001818 */
[----:B------:R-:W-:Y:S02]  /*1a20*/  WARPGROUP.DEPBAR.LE gsb0, 0x0 ;  /* 0x00008000000079c5 */ /* 0x000fe40000010000 */
[----:B------:R-:W-:Y:S05]  /*1a30*/  @!P1 BRA `(.L_x_23) ;  /* 0x0000000400449947 */ /* 0x000fea0003800000 */
[----:B------:R-:W-:Y:S02]  /*1a40*/  UIADD3 UR6, UR39, 0x1, URZ ;  /* 0x0000000127067890 */ /* 0x000fe4000fffe03f */
[----:B------:R-:W-:Y:S02]  /*1a50*/  IMAD.U32 R3, RZ, RZ, UR39 ;  /* 0x00000027ff037e24 */ /* 0x000fe4000f8e00ff */
[----:B------:R-:W-:-:S04]  /*1a60*/  UISETP.NE.AND UP0, UPT, UR6, 0x14, UPT ;  /* 0x000000140600788c */ /* 0x000fc8000bf05270 */
[----:B------:R-:W-:Y:S02]  /*1a70*/  USEL UR7, URZ, 0x1, UP0 ;  /* 0x000000013f077887 */ /* 0x000fe40008000000 */
[----:B------:R-:W-:Y:S02]  /*1a80*/  USEL UR6, UR6, URZ, UP0 ;  /* 0x0000003f06067287 */ /* 0x000fe40008000000 */
[----:B------:R-:W-:-:S06]  /*1a90*/  ULOP3.LUT UR7, UR38, UR7, URZ, 0x3c, !UPT ;  /* 0x0000000726077292 */ /* 0x000fcc000f8e3c3f */
[----:B------:R-:W-:-:S07]  /*1aa0*/  IMAD.U32 R6, RZ, RZ, UR7 ;  /* 0x00000007ff067e24 */ /* 0x000fce000f8e00ff */
.L_x_30:
[----:B------:R-:W-:Y:S05]  /*1ab0*/  @!P0 BRA `(.L_x_24) ;  /* 0x0000000000048947 */ /* 0x000fea0003800000 */
[----:B------:R-:W-:Y:S01]  /*1ac0*/  BPT.TRAP 0x1 ;  /* 0x000000040000795c */ /* 0x000fe20000300000 */
.L_x_24:
[----:B------:R-:W2:Y:S01]  /*1ad0*/  S2UR UR8, SR_CgaCtaId ;  /* 0x00000000000879c3 */ /* 0x000ea20000008800 */
[----:B------:R-:W-:Y:S01]  /*1ae0*/  UMOV UR7, 0x400 ;  /* 0x0000040000077882 */ /* 0x000fe20000000000 */
[----:B01----:R-:W-:Y:S01]  /*1af0*/  SHF.L.U32 R4, R6, 0x1f, RZ ;  /* 0x0000001f06047819 */ /* 0x003fe200000006ff */
[----:B--2---:R-:W-:-:S04]  /*1b00*/  ULEA UR15, UR8, UR7, 0x18 ;  /* 0x00000007080f7291 */ /* 0x004fc8000f8ec03f */
[----:B------:R-:W-:-:S09]  /*1b10*/  ULEA UR7, UR6, UR15, 0x3 ;  /* 0x0000000f06077291 */ /* 0x000fd2000f8e183f */
[----:B------:R0:W1:Y:S01]  /*1b20*/  SYNCS.PHASECHK.TRANS64.TRYWAIT P1, [UR7], R4 ;  /* 0x00000004ff0075a7 */ /* 0x0000620008020147 */
[----:B------:R-:W-:Y:S05]  /*1b30*/  @!P0 BRA `(.L_x_25) ;  /* 0x0000000000048947 */ /* 0x000fea0003800000 */
[----:B------:R-:W-:Y:S01]  /*1b40*/  BPT.TRAP 0x1 ;  /* 0x000000040000795c */ /* 0x000fe20000300000 */
.L_x_25:
[----:B-1----:R-:W-:Y:S05]  /*1b50*/  @P1 BRA `(.L_x_26) ;  /* 0x0000000000081947 */ /* 0x002fea0003800000 */
[----:B------:R-:W1:Y:S02]  /*1b60*/  SYNCS.PHASECHK.TRANS64.TRYWAIT P1, [UR7], R4 ;  /* 0x00000004ff0075a7 */ /* 0x000e640008020147 */
[----:B-1----:R-:W-:Y:S05]  /*1b70*/  @!P1 BRA `(.L_x_27) ;  /* 0x0000004400ec9947 */ /* 0x002fea0003800000 */
.L_x_26:
[----:B------:R-:W-:Y:S01]  /*1b80*/  ULEA UR7, UR6, UR4, 0x9 ;  /* 0x0000000406077291 */ /* 0x000fe2000f8e483f */
[----:B------:R-:W-:Y:S01]  /*1b90*/  WARPGROUP.ARRIVE ;  /* 0x00000000000079c5 */ /* 0x000fe20000000000 */
[----:B------:R-:W-:Y:S01]  /*1ba0*/  UIMAD UR12, UR6, 0xc0, UR5 ;  /* 0x000000c0060c78a4 */ /* 0x000fe2000f8e0205 */
[----:B------:R-:W-:Y:S01]  /*1bb0*/  UMOV UR9, 0x80000020 ;  /* 0x8000002000097882 */ /* 0x000fe20000000000 */
[----:B------:R-:W-:Y:S02]  /*1bc0*/  UMOV UR11, 0x80000020 ;  /* 0x80000020000b7882 */ /* 0x000fe40000000000 */
[----:B------:R-:W-:Y:S01]  /*1bd0*/  UIADD3 UR13, UR12, 0x40, URZ ;  /* 0x000000400c0d7890 */ /* 0x000fe2000fffe03f */
[----:B------:R-:W-:Y:S02]  /*1be0*/  UMOV UR8, UR7 ;  /* 0x0000000700087c82 */ /* 0x000fe40008000000 */
[----:B------:R-:W-:Y:S01]  /*1bf0*/  UMOV UR10, UR12 ;  /* 0x0000000c000a7c82 */ /* 0x000fe20008000000 */
[----:B------:R-:W-:Y:S01]  /*1c00*/  UIADD3 UR14, UR12, 0x80, URZ ;  /* 0x000000800c0e7890 */ /* 0x000fe2000fffe03f */
[----:B------:R-:W-:Y:S01]  /*1c10*/  HGMMA.64x16x16.F32.BF16 R40, gdesc[UR8], R40, gsb0 ;  /* 0x00200000082879f0 */ /* 0x000fe20008001828 */
[----:B------:R-:W-:Y:S01]  /*1c20*/  UMOV UR11, 0x80000020 ;  /* 0x80000020000b7882 */ /* 0x000fe20000000000 */
[----:B------:R-:W-:Y:S01]  /*1c30*/  UMOV UR10, UR13 ;  /* 0x0000000d000a7c82 */ /* 0x000fe20008000000 */
[----:B------:R-:W-:-:S02]  /*1c40*/  WARPGROUP.DEPBAR.LE gsb0, 0x0 ;  /* 0x00008000000079c5 */ /* 0x000fc40000010000 */
[----:B------:R-:W-:-:S06]  /*1c50*/  WARPGROUP.ARRIVE ;  /* 0x00000000000079c5 */ /* 0x000fcc0000000000 */
[----:B------:R-:W-:Y:S01]  /*1c60*/  HGMMA.64x16x16.F32.BF16 R32, gdesc[UR8], R32, gsb0 ;  /* 0x00200000082079f0 */ /* 0x000fe20008001820 */
[----:B------:R-:W-:Y:S01]  /*1c70*/  UMOV UR10, UR14 ;  /* 0x0000000e000a7c82 */ /* 0x000fe20008000000 */
[----:B------:R-:W-:Y:S01]  /*1c80*/  UMOV UR11, 0x80000020 ;  /* 0x80000020000b7882 */ /* 0x000fe20000000000 */
[----:B------:R-:W-:Y:S02]  /*1c90*/  WARPGROUP.DEPBAR.LE gsb0, 0x0 ;  /* 0x00008000000079c5 */ /* 0x000fe40000010000 */
[----:B------:R-:W-:-:S06]  /*1ca0*/  WARPGROUP.ARRIVE ;  /* 0x00000000000079c5 */ /* 0x000fcc0000000000 */
[----:B------:R-:W-:Y:S01]  /*1cb0*/  HGMMA.64x16x16.F32.BF16 R24, gdesc[UR8], R24, gsb0 ;  /* 0x00200000081879f0 */ /* 0x000fe20008001818 */
        /* <DEDUP_REMOVED lines=21> */
[----:B------:R-:W-:Y:S01]  /*1e10*/  BPT.TRAP 0x1 ;  /* 0x000000040000795c */ /* 0x000fe20000300000 */
.L_x_28:
[----:B------:R-:W-:-:S13]  /*1e20*/  ISETP.NE.AND P1, PT, R23, RZ, PT ;  /* 0x000000ff1700720c */ /* 0x000fda0003f25270 */
[----:B01----:R-:W-:-:S05]  /*1e30*/  @P1 LEA R4, R3, UR15, 0x3 ;  /* 0x0000000f03041c11 */ /* 0x003fca000f8e18ff */
[----:B------:R-:W-:-:S05]  /*1e40*/  @P1 VIADD R5, R4, 0xa0 ;  /* 0x000000a004051836 */ /* 0x000fca0000000000 */
[----:B------:R-:W-:-:S04]  /*1e50*/  @P1 PRMT R5, R22, 0x654, R5 ;  /* 0x0000065416051816 */ /* 0x000fc80000000005 */
[----:B------:R0:W-:Y:S01]  /*1e60*/  @P1 SYNCS.ARRIVE.TRANS64.RED.A1T0 RZ, [R5+URZ], RZ ;  /* 0x000000ff05ff19a7 */ /* 0x0001e2000810043f */
[----:B------:R-:W-:-:S13]  /*1e70*/  ISETP.GT.U32.AND P1, PT, R19, 0x1, PT ;  /* 0x000000011300780c */ /* 0x000fda0003f24070 */
[----:B0-----:R-:W-:Y:S05]  /*1e80*/  @P1 BRA `(.L_x_29) ;  /* 0x0000000000041947 */ /* 0x001fea0003800000 */
[----:B------:R-:W-:Y:S01]  /*1e90*/  BPT.TRAP 0x1 ;  /* 0x000000040000795c */ /* 0x000fe20000300000 */
.L_x_29:
[----:B------:R-:W-:Y:S01]  /*1ea0*/  UIADD3 UR6, UR6, 0x1, URZ ;  /* 0x0000000106067890 */ /* 0x000fe2000fffe03f */
[C---:B------:R-:W-:Y:S01]  /*1eb0*/  ISETP.GT.AND P2, PT, R0.reuse, 0x1, PT ;  /* 0x000000010000780c */ /* 0x040fe20003f44270 */
[----:B------:R-:W-:Y:S02]  /*1ec0*/  VIADD R3, R3, 0x1 ;  /* 0x0000000103037836 */ /* 0x000fe40000000000 */
[----:B------:R-:W-:Y:S01]  /*1ed0*/  UISETP.NE.AND UP0, UPT, UR6, 0x14, UPT ;  /* 0x000000140600788c */ /* 0x000fe2000bf05270 */
[----:B------:R-:W-:Y:S02]  /*1ee0*/  VIADD R0, R0, 0xffffffff ;  /* 0xffffffff00007836 */ /* 0x000fe40000000000 */
[C---:B------:R-:W-:Y:S01]  /*1ef0*/  ISETP.NE.AND P1, PT, R3.reuse, 0x14, PT ;  /* 0x000000140300780c */ /* 0x040fe20003f25270 */
[----:B------:R-:W-:Y:S02]  /*1f00*/  USEL UR7, URZ, 0x1, UP0 ;  /* 0x000000013f077887 */ /* 0x000fe40008000000 */
[----:B------:R-:W-:Y:S01]  /*1f10*/  USEL UR6, UR6, URZ, UP0 ;  /* 0x0000003f06067287 */ /* 0x000fe20008000000 */
[----:B------:R-:W-:-:S03]  /*1f20*/  SEL R3, R3, RZ, P1 ;  /* 0x000000ff03037207 */ /* 0x000fc60000800000 */
[----:B------:R-:W-:Y:S01]  /*1f30*/  LOP3.LUT R6, R6, UR7, RZ, 0x3c, !PT ;  /* 0x0000000706067c12 */ /* 0x000fe2000f8e3cff */
[----:B------:R-:W-:Y:S07]  /*1f40*/  @P2 BRA `(.L_x_30) ;  /* 0xfffffff800d82947 */ /* 0x000fee000383ffff */
.L_x_23:
[----:B------:R-:W2:Y:S02]  /*1f50*/  LDC R0, c[0x0][0x28c] ;  /* 0x0000a300ff007b82 */ /* 0x000ea40000000800 */
[----:B--2---:R-:W-:-:S13]  /*1f60*/  ISETP.GE.AND P1, PT, R0, 0x1, PT ;  /* 0x000000010000780c */ /* 0x004fda0003f26270 */
[----:B------:R-:W-:Y:S05]  /*1f70*/  @!P1 BRA `(.L_x_31) ;  /* 0x00000000005c9947 */ /* 0x000fea0003800000 */
[----:B------:R-:W-:Y:S05]  /*1f80*/  @!P0 BRA `(.L_x_32) ;  /* 0x0000000000048947 */ /* 0x000fea0003800000 */
[----:B------:R-:W-:Y:S01]  /*1f90*/  BPT.TRAP 0x1 ;  /* 0x000000040000795c */ /* 0x000fe20000300000 */
.L_x_32:
[----:B------:R-:W-:Y:S01]  /*1fa0*/  ISETP.NE.AND P0, PT, R23, RZ, PT ;  /* 0x000000ff1700720c */ /* 0x000fe20003f05270 */
[----:B------:R-:W-:Y:S01]  /*1fb0*/  BSSY B0, `(.L_x_33) ;  /* 0x0000011000007945 */ /* 0x000fe20003800000 */
[----:B------:R-:W-:-:S11]  /*1fc0*/  ISETP.GT.U32.AND P1, PT, R19, 0x1, PT ;  /* 0x000000011300780c */ /* 0x000fd60003f24070 */
[----:B------:R-:W-:Y:S05]  /*1fd0*/  @!P0 BRA `(.L_x_34) ;  /* 0x0000000000388947 */ /* 0x000fea0003800000 */
[----:B------:R-:W2:Y:S01]  /*1fe0*/  S2UR UR7, SR_CgaCtaId ;  /* 0x00000000000779c3 */ /* 0x000ea20000008800 */
[----:B------:R-:W-:-:S04]  /*1ff0*/  UISETP.LT.AND UP0, UPT, UR40, 0x1, UPT ;  /* 0x000000012800788c */ /* 0x000fc8000bf01270 */
[----:B------:R-:W-:-:S04]  /*2000*/  USEL UR6, UR40, 0x1, UP0 ;  /* 0x0000000128067887 */ /* 0x000fc80008000000 */
[----:B------:R-:W-:-:S04]  /*2010*/  UIADD3 UR6, UR39, UR40, -UR6 ;  /* 0x0000002827067290 */ /* 0x000fc8000fffe806 */
[----:B------:R-:W-:-:S04]  /*2020*/  UIMAD.WIDE.U32 UR4, UR6, -0x33333333, URZ ;  /* 0xcccccccd060478a5 */ /* 0x000fc8000f8e003f */
[----:B------:R-:W-:-:S03]  /*2030*/  USHF.R.U32.HI UR4, URZ, 0x4, UR5 ;  /* 0x000000043f047899 */ /* 0x000fc60008011605 */
[----:B------:R-:W-:Y:S01]  /*2040*/  UMOV UR5, 0x400 ;  /* 0x0000040000057882 */ /* 0x000fe20000000000 */
[----:B------:R-:W-:Y:S02]  /*2050*/  UIMAD UR6, UR4, -0x14, UR6 ;  /* 0xffffffec040678a4 */ /* 0x000fe4000f8e0206 */
[----:B--2---:R-:W-:-:S04]  /*2060*/  ULEA UR5, UR7, UR5, 0x18 ;  /* 0x0000000507057291 */ /* 0x004fc8000f8ec03f */
[----:B------:R-:W-:-:S04]  /*2070*/  ULEA UR6, UR6, UR5, 0x3 ;  /* 0x0000000506067291 */ /* 0x000fc8000f8e183f */
[----:B------:R-:W-:-:S06]  /*2080*/  UIADD3 UR6, UR6, 0xa0, URZ ;  /* 0x000000a006067890 */ /* 0x000fcc000fffe03f */
[----:B------:R-:W-:-:S05]  /*2090*/  IMAD.U32 R3, RZ, RZ, UR6 ;  /* 0x00000006ff037e24 */ /* 0x000fca000f8e00ff */
[----:B------:R-:W-:-:S04]  /*20a0*/  PRMT R0, R22, 0x654, R3 ;  /* 0x0000065416007816 */ /* 0x000fc80000000003 */
[----:B------:R2:W-:Y:S03]  /*20b0*/  SYNCS.ARRIVE.TRANS64.RED.A1T0 RZ, [R0+URZ], RZ ;  /* 0x000000ff00ff79a7 */ /* 0x0005e6000810043f */
.L_x_34:
[----:B------:R-:W-:Y:S05]  /*20c0*/  BSYNC B0 ;  /* 0x0000000000007941 */ /* 0x000fea0003800000 */
.L_x_33:
[----:B------:R-:W-:Y:S05]  /*20d0*/  @P1 BRA `(.L_x_31) ;  /* 0x0000000000041947 */ /* 0x000fea0003800000 */
[----:B------:R-:W-:Y:S01]  /*20e0*/  BPT.TRAP 0x1 ;  /* 0x000000040000795c */ /* 0x000fe20000300000 */
.L_x_31:
[----:B------:R-:W3:Y:S01]  /*20f0*/  LDC R6, c[0x0][0x288] ;  /* 0x0000a200ff067b82 */ /* 0x000ee20000000800 */
[--C-:B--2---:R-:W-:Y:S01]  /*2100*/  SHF.R.U32.HI R0, RZ, 0x2, R18.reuse ;  /* 0x00000002ff007819 */ /* 0x104fe20000011612 */
[----:B------:R-:W-:Y:S01]  /*2110*/  IMAD R9, R52, 0x30, RZ ;  /* 0x0000003034097824 */ /* 0x000fe200078e02ff */
[----:B01----:R-:W-:Y:S01]  /*2120*/  SHF.R.U32.HI R5, RZ, 0x7, R18 ;  /* 0x00000007ff057819 */ /* 0x003fe20000011612 */
[----:B------:R-:W-:Y:S01]  /*2130*/  UIADD3 UR39, UR40, UR39, URZ ;  /* 0x0000002728277290 */ /* 0x000fe2000fffe03f */
[----:B------:R-:W-:Y:S01]  /*2140*/  LOP3.LUT R3, R0, 0x7, RZ, 0xc0, !PT ;  /* 0x0000000700037812 */ /* 0x000fe200078ec0ff */
[----:B------:R-:W-:Y:S01]  /*2150*/  IMAD.SHL.U32 R13, R50, 0x80, RZ ;  /* 0x00000080320d7824 */ /* 0x000fe200078e00ff */
[----:B------:R-:W-:Y:S01]  /*2160*/  LOP3.LUT R0, R5, 0x1, RZ, 0xc0, !PT ;  /* 0x0000000105007812 */ /* 0x000fe200078ec0ff */
[----:B------:R-:W-:Y:S01]  /*2170*/  UISETP.GT.U32.AND UP0, UPT, UR39, 0x13, UPT ;  /* 0x000000132700788c */ /* 0x000fe2000bf04070 */
[----:B------:R-:W-:Y:S01]  /*2180*/  LOP3.LUT R4, R18, 0x60, RZ, 0xc0, !PT ;  /* 0x0000006012047812 */ /* 0x000fe200078ec0ff */
[----:B------:R-:W-:Y:S01]  /*2190*/  ULDC UR7, c[0x0][0x284] ;  /* 0x0000a10000077ab9 */ /* 0x000fe20000000800 */
[----:B------:R-:W-:Y:S01]  /*21a0*/  UISETP.GE.U32.AND UP1, UPT, UR40, 0x14, UPT ;  /* 0x000000142800788c */ /* 0x000fe2000bf26070 */
[----:B------:R-:W-:Y:S01]  /*21b0*/  IMAD.SHL.U32 R10, R0, 0x40, RZ ;  /* 0x00000040000a7824 */ /* 0x000fe200078e00ff */
[----:B------:R-:W-:Y:S01]  /*21c0*/  SHF.R.U32.HI R8, RZ, 0x1, R4 ;  /* 0x00000001ff087819 */ /* 0x000fe20000011604 */
[----:B------:R-:W-:Y:S01]  /*21d0*/  UISETP.LT.U32.AND UP0, UPT, UR40, 0x14, UP0 ;  /* 0x000000142800788c */ /* 0x000fe20008701070 */
[----:B------:R-:W-:Y:S01]  /*21e0*/  LOP3.LUT R4, R18, 0x3, RZ, 0xc0, !PT ;  /* 0x0000000312047812 */ /* 0x000fe200078ec0ff */
[----:B------:R-:W-:Y:S01]  /*21f0*/  ULDC.64 UR8, c[0x0][0x5d0] ;  /* 0x0001740000087ab9 */ /* 0x000fe20000000a00 */
[--C-:B------:R-:W-:Y:S01]  /*2200*/  IADD3 R5, RZ, -R8, -R3.reuse ;  /* 0x80000008ff057210 */ /* 0x100fe20007ffe803 */
[----:B------:R-:W-:Y:S01]  /*2210*/  UIMAD.WIDE.U32 UR4, UR39, -0x33333333, URZ ;  /* 0xcccccccd270478a5 */ /* 0x000fe2000f8e003f */
[----:B------:R-:W-:Y:S01]  /*2220*/  LOP3.LUT R3, R10, 0x40, R3, 0xe2, !PT ;  /* 0x000000400a037812 */ /* 0x000fe200078ee203 */
[----:B------:R-:W-:Y:S01]  /*2230*/  IMAD.SHL.U32 R10, R18, 0x2, RZ ;  /* 0x00000002120a7824 */ /* 0x000fe200078e00ff */
[----:B------:R-:W-:Y:S01]  /*2240*/  SHF.R.S32.HI R21, RZ, 0x1f, R51 ;  /* 0x0000001fff157819 */ /* 0x000fe20000011433 */
[----:B------:R-:W-:Y:S01]  /*2250*/  USEL UR6, URZ, 0x1, !UP0 ;  /* 0x000000013f067887 */ /* 0x000fe2000c000000 */
[----:B------:R-:W-:Y:S01]  /*2260*/  IMAD R0, R0, -0x40, R5 ;  /* 0xffffffc000007824 */ /* 0x000fe200078e0205 */
[C---:B---3--:R-:W-:Y:S01]  /*2270*/  ISETP.GE.AND P0, PT, R9.reuse, R6, PT ;  /* 0x000000060900720c */ /* 0x048fe20003f06270 */
[----:B------:R-:W-:Y:S01]  /*2280*/  IMAD R12, R4, -0x2, R6 ;  /* 0xfffffffe040c7824 */ /* 0x000fe200078e0206 */
[----:B------:R-:W-:Y:S01]  /*2290*/  LOP3.LUT R10, R9, 0x6, R10, 0xf8, !PT ;  /* 0x00000006090a7812 */ /* 0x000fe200078ef80a */
[----:B------:R-:W-:Y:S01]  /*22a0*/  IMAD R4, R21, UR8, RZ ;  /* 0x0000000815047c24 */ /* 0x000fe2000f8e02ff */
[----:B------:R-:W-:Y:S01]  /*22b0*/  ISETP.GE.OR P0, PT, R13, UR7, P0 ;  /* 0x000000070d007c0c */ /* 0x000fe20008706670 */
[----:B------:R-:W-:Y:S01]  /*22c0*/  IMAD.WIDE R6, R50, 0x80, RZ ;  /* 0x0000008032067825 */ /* 0x000fe200078e02ff */
[----:B------:R-:W-:Y:S01]  /*22d0*/  SHF.R.S32.HI R11, RZ, 0x1f, R10 ;  /* 0x0000001fff0b7819 */ /* 0x000fe2000001140a */
[----:B------:R-:W-:-:S02]  /*22e0*/  USHF.R.U32.HI UR4, URZ, 0x4, UR5 ;  /* 0x000000043f047899 */ /* 0x000fc40008011605 */
[----:B------:R-:W-:Y:S01]  /*22f0*/  ULOP3.LUT UR38, UR38, UR6, URZ, 0x3c, !UPT ;  /* 0x0000000626267292 */ /* 0x000fe2000f8e3c3f */
[C---:B------:R-:W-:Y:S01]  /*2300*/  IMAD R15, R51.reuse, UR9, R4 ;  /* 0x00000009330f7c24 */ /* 0x040fe2000f8e0204 */
[----:B------:R-:W-:Y:S01]  /*2310*/  LOP3.LUT R67, R6, R3, R8, 0xfe, !PT ;  /* 0x0000000306437212 */ /* 0x000fe200078efe08 */
[----:B------:R-:W-:Y:S01]  /*2320*/  IMAD.WIDE.U32 R4, R51, UR8, R10 ;  /* 0x0000000833047c25 */ /* 0x000fe2000f8e000a */
[----:B------:R-:W-:Y:S01]  /*2330*/  UIMAD UR39, UR4, -0x14, UR39 ;  /* 0xffffffec042778a4 */ /* 0x000fe2000f8e0227 */
[----:B------:R-:W-:Y:S01]  /*2340*/  IADD3 R3, -R13, UR7, R0 ;  /* 0x000000070d037c10 */ /* 0x000fe2000fffe100 */
[----:B------:R-:W-:Y:S01]  /*2350*/  @UP1 ULOP3.LUT UR38, UR38, 0x1, UR4, 0x78, !UPT ;  /* 0x0000000126261892 */ /* 0x000fe2000f8e7804 */
[----:B------:R-:W-:Y:S02]  /*2360*/  IMAD.IADD R5, R5, 0x1, R15 ;  /* 0x0000000105057824 */ /* 0x000fe400078e020f */
[----:B------:R-:W-:Y:S02]  /*2370*/  IMAD.IADD R8, R12, 0x1, -R9 ;  /* 0x000000010c087824 */ /* 0x000fe400078e0a09 */
[----:B------:R-:W-:Y:S01]  /*2380*/  IMAD.MOV.U32 R0, RZ, RZ, -0x1 ;  /* 0xffffffffff007424 */ /* 0x000fe200078e00ff */
[----:B------:R-:W-:Y:S06]  /*2390*/  @P0 BRA `(.L_x_35) ;  /* 0x0000001800800947 */ /* 0x000fec0003800000 */
[----:B------:R-:W0:Y:S01]  /*23a0*/  LDC.64 R58, c[0x0][0x5c8] ;  /* 0x00017200ff3a7b82 */ /* 0x000e220000000a00 */
[----:B-----5:R-:W-:Y:S01]  /*23b0*/  FSETP.NEU.AND P0, PT, R49, RZ, PT ;  /* 0x000000ff3100720b */ /* 0x020fe20003f0d000 */
[----:B------:R-:W-:Y:S01]  /*23c0*/  BSSY B0, `(.L_x_35) ;  /* 0x000019d000007945 */ /* 0x000fe20003800000 */
[----:B------:R-:W-:-:S04]  /*23d0*/  ISETP.GT.AND P1, PT, R8, RZ, PT ;  /* 0x000000ff0800720c */ /* 0x000fc80003f24270 */
[----:B------:R-:W-:Y:S01]  /*23e0*/  ISETP.GT.AND P2, PT, R3, RZ, P1 ;  /* 0x000000ff0300720c */ /* 0x000fe20000f44270 */
[-C--:B0-----:R-:W-:Y:S02]  /*23f0*/  IMAD R12, R7, R58.reuse, RZ ;  /* 0x0000003a070c7224 */ /* 0x081fe400078e02ff */
[----:B------:R-:W-:-:S04]  /*2400*/  IMAD.WIDE.U32 R52, R67, R58, R4 ;  /* 0x0000003a43347225 */ /* 0x000fc800078e0004 */
[----:B------:R-:W-:-:S04]  /*2410*/  IMAD R5, R67, R59, R12 ;  /* 0x0000003b43057224 */ /* 0x000fc800078e020c */
[----:B------:R-:W-:Y:S01]  /*2420*/  IMAD.IADD R69, R53, 0x1, R5 ;  /* 0x0000000135457824 */ /* 0x000fe200078e0205 */
[----:B------:R-:W-:Y:S06]  /*2430*/  @!P0 BRA `(.L_x_36) ;  /* 0x00000010008c8947 */ /* 0x000fec0003800000 */
[----:B------:R-:W0:Y:S01]  /*2440*/  LDC.64 R60, c[0x0][0x5b8] ;  /* 0x00016e00ff3c7b82 */ /* 0x000e220000000a00 */
[----:B------:R-:W-:-:S07]  /*2450*/  ULDC.64 UR4, c[0x0][0x5c0] ;  /* 0x0001700000047ab9 */ /* 0x000fce0000000a00 */
[----:B------:R-:W1:Y:S08]  /*2460*/  LDC.64 R62, c[0x0][0x5b0] ;  /* 0x00016c00ff3e7b82 */ /* 0x000e700000000a00 */
[----:B------:R-:W2:Y:S01]  /*2470*/  LDC.64 R64, c[0x0][0x5a8] ;  /* 0x00016a00ff407b82 */ /* 0x000ea20000000a00 */
[-C--:B0-----:R-:W-:Y:S02]  /*2480*/  IMAD R4, R21, R60.reuse, RZ ;  /* 0x0000003c15047224 */ /* 0x081fe400078e02ff */
[----:B------:R-:W-:-:S04]  /*2490*/  IMAD.WIDE.U32 R54, R51, R60, R10 ;  /* 0x0000003c33367225 */ /* 0x000fc800078e000a */
[----:B------:R-:W-:Y:S02]  /*24a0*/  IMAD R53, R51, R61, R4 ;  /* 0x0000003d33357224 */ /* 0x000fe400078e0204 */
[-C--:B-1----:R-:W-:Y:S02]  /*24b0*/  IMAD R6, R7, R62.reuse, RZ ;  /* 0x0000003e07067224 */ /* 0x082fe400078e02ff */
[----:B------:R-:W-:Y:S02]  /*24c0*/  IMAD.IADD R13, R55, 0x1, R53 ;  /* 0x00000001370d7824 */ /* 0x000fe400078e0235 */
[----:B------:R-:W-:Y:S02]  /*24d0*/  IMAD.MOV.U32 R12, RZ, RZ, R54 ;  /* 0x000000ffff0c7224 */ /* 0x000fe400078e0036 */
[C---:B------:R-:W-:Y:S02]  /*24e0*/  IMAD R57, R67.reuse, R63, R6 ;  /* 0x0000003f43397224 */ /* 0x040fe400078e0206 */
[----:B------:R-:W-:-:S04]  /*24f0*/  IMAD.WIDE.U32 R4, R67, R62, R12 ;  /* 0x0000003e43047225 */ /* 0x000fc800078e000c */
[----:B------:R-:W-:Y:S01]  /*2500*/  IMAD.IADD R5, R5, 0x1, R57 ;  /* 0x0000000105057824 */ /* 0x000fe200078e0239 */
[----:B--2---:R-:W-:-:S04]  /*2510*/  LEA R14, P0, R4, R64, 0x1 ;  /* 0x00000040040e7211 */ /* 0x004fc800078008ff */
[----:B------:R-:W-:-:S05]  /*2520*/  LEA.HI.X R15, R4, R65, R5, 0x1, P0 ;  /* 0x00000041040f7211 */ /* 0x000fca00000f0c05 */
[----:B------:R0:W2:Y:S01]  /*2530*/  @P2 LDG.E.LTC128B.U16 R9, desc[UR36][R14.64] ;  /* 0x000000240e092981 */ /* 0x0000a2000c1e1520 */
[----:B------:R-:W-:Y:S01]  /*2540*/  IMAD.WIDE.U32 R4, R67, R62, R10 ;  /* 0x0000003e43047225 */ /* 0x000fe200078e000a */
[----:B------:R-:W-:Y:S03]  /*2550*/  BSSY B1, `(.L_x_37) ;  /* 0x0000013000017945 */ /* 0x000fe60003800000 */
[----:B------:R-:W-:Y:S02]  /*2560*/  IMAD.IADD R5, R57, 0x1, R5 ;  /* 0x0000000139057824 */ /* 0x000fe400078e0205 */
[----:B------:R-:W-:Y:S01]  /*2570*/  IMAD.WIDE.U32 R20, R51, R60, R4 ;  /* 0x0000003c33147225 */ /* 0x000fe200078e0004 */
[----:B0-----:R-:W-:-:S03]  /*2580*/  SHF.L.U64.HI R15, R62, 0x3, R63 ;  /* 0x000000033e0f7819 */ /* 0x001fc6000001023f */
[----:B------:R-:W-:Y:S01]  /*2590*/  IMAD.IADD R5, R53, 0x1, R21 ;  /* 0x0000000135057824 */ /* 0x000fe200078e0215 */
[----:B------:R-:W-:Y:S01]  /*25a0*/  LEA R4, P4, R20, R64, 0x1 ;  /* 0x0000004014047211 */ /* 0x000fe200078808ff */
[----:B------:R-:W-:-:S03]  /*25b0*/  IMAD.SHL.U32 R14, R62, 0x8, RZ ;  /* 0x000000083e0e7824 */ /* 0x000fc600078e00ff */
[----:B------:R-:W-:Y:S01]  /*25c0*/  LEA.HI.X R5, R20, R65, R5, 0x1, P4 ;  /* 0x0000004114057211 */ /* 0x000fe200020f0c05 */
[----:B--2---:R-:W-:-:S04]  /*25d0*/  IMAD.U32 R6, R9, 0x10000, RZ ;  /* 0x0001000009067824 */ /* 0x004fc800078e00ff */
[----:B------:R-:W-:Y:S01]  /*25e0*/  FMUL R7, R6, R49 ;  /* 0x0000003106077220 */ /* 0x000fe20000400000 */
[----:B------:R-:W-:-:S03]  /*25f0*/  LEA R6, P0, R52, UR4, 0x1 ;  /* 0x0000000434067c11 */ /* 0x000fc6000f8008ff */
[----:B------:R-:W-:Y:S01]  /*2600*/  FFMA R40, R40, R48, R7 ;  /* 0x0000003028287223 */ /* 0x000fe20000000007 */
[----:B------:R-:W-:Y:S02]  /*2610*/  LEA.HI.X R7, R52, UR5, R69, 0x1, P0 ;  /* 0x0000000534077c11 */ /* 0x000fe400080f0c45 */
[----:B------:R-:W-:Y:S02]  /*2620*/  ISETP.GT.AND P0, PT, R8, 0x1, PT ;  /* 0x000000010800780c */ /* 0x000fe40003f04270 */
[----:B------:R-:W-:Y:S02]  /*2630*/  F2FP.BF16.F32.PACK_AB R40, RZ, R40 ;  /* 0x00000028ff28723e */ /* 0x000fe400000010ff */
[----:B------:R-:W-:-:S03]  /*2640*/  ISETP.GT.AND P3, PT, R3, RZ, P0 ;  /* 0x000000ff0300720c */ /* 0x000fc60000764270 */
[----:B------:R0:W-:Y:S10]  /*2650*/  @P2 STG.E.U16 desc[UR36][R6.64], R40 ;  /* 0x0000002806002986 */ /* 0x0001f4000c101524 */
[----:B------:R-:W-:Y:S05]  /*2660*/  @!P3 BRA `(.L_x_38) ;  /* 0x000000000004b947 */ /* 0x000fea0003800000 */
[----:B------:R1:W5:Y:S02]  /*2670*/  LDG.E.LTC128B.U16 R9, desc[UR36][R4.64+0x2] ;  /* 0x0000022404097981 */ /* 0x000364000c1e1520 */
.L_x_38:
[----:B------:R-:W-:Y:S05]  /*2680*/  BSYNC B1 ;  /* 0x0000000000017941 */ /* 0x000fea0003800000 */
.L_x_37:
[----:B-----5:R-:W-:Y:S01]  /*2690*/  IMAD.U32 R12, R9, 0x10000, RZ ;  /* 0x00010000090c7824 */ /* 0x020fe200078e00ff */
[----:B------:R-:W-:Y:S01]  /*26a0*/  ISETP.GT.AND P1, PT, R3, 0x8, P1 ;  /* 0x000000080300780c */ /* 0x000fe20000f24270 */
[----:B------:R-:W-:Y:S01]  /*26b0*/  IMAD.WIDE.U32 R20, R67, R62, R14 ;  /* 0x0000003e43147225 */ /* 0x000fe200078e000e */
[----:B0-----:R-:W-:-:S03]  /*26c0*/  PRMT R40, R9, 0x7610, R40 ;  /* 0x0000761009287816 */ /* 0x001fc60000000028 */
[----:B------:R-:W-:Y:S01]  /*26d0*/  FMUL R12, R12, R49 ;  /* 0x000000310c0c7220 */ /* 0x000fe20000400000 */
[----:B------:R-:W-:Y:S01]  /*26e0*/  IMAD.IADD R57, R57, 0x1, R21 ;  /* 0x0000000139397824 */ /* 0x000fe200078e0215 */
[----:B------:R-:W-:Y:S02]  /*26f0*/  IADD3 R54, P2, R54, R20, RZ ;  /* 0x0000001436367210 */ /* 0x000fe40007f5e0ff */
[----:B------:R-:W-:-:S03]  /*2700*/  FFMA R12, R41, R48, R12 ;  /* 0x00000030290c7223 */ /* 0x000fc6000000000c */
[----:B------:R-:W-:Y:S02]  /*2710*/  IMAD.X R13, R57, 0x1, R13, P2 ;  /* 0x00000001390d7824 */ /* 0x000fe400010e060d */
[----:B------:R-:W-:Y:S02]  /*2720*/  F2FP.BF16.F32.PACK_AB R12, RZ, R12 ;  /* 0x0000000cff0c723e */ /* 0x000fe400000010ff */
[----:B------:R-:W-:Y:S02]  /*2730*/  LEA R14, P2, R54, R64, 0x1 ;  /* 0x00000040360e7211 */ /* 0x000fe400078408ff */
[----:B------:R-:W-:Y:S02]  /*2740*/  PRMT R21, R12, 0x7610, R21 ;  /* 0x000076100c157816 */ /* 0x000fe40000000015 */
[----:B------:R-:W-:-:S03]  /*2750*/  LEA.HI.X R15, R54, R65, R13, 0x1, P2 ;  /* 0x00000041360f7211 */ /* 0x000fc600010f0c0d */
[----:B------:R0:W-:Y:S04]  /*2760*/  @P3 STG.E.U16 desc[UR36][R6.64+0x2], R21 ;  /* 0x0000021506003986 */ /* 0x0001e8000c101524 */
[----:B------:R-:W2:Y:S01]  /*2770*/  @P1 LDG.E.LTC128B.U16 R40, desc[UR36][R14.64] ;  /* 0x000000240e281981 */ /* 0x000ea2000c1e1520 */
[----:B------:R-:W-:Y:S01]  /*2780*/  IADD3 R20, P2, R10, R20, RZ ;  /* 0x000000140a147210 */ /* 0x000fe20007f5e0ff */
[----:B------:R-:W-:Y:S01]  /*2790*/  BSSY B1, `(.L_x_39) ;  /* 0x0000011000017945 */ /* 0x000fe20003800000 */
[C---:B------:R-:W-:Y:S02]  /*27a0*/  SHF.L.U64.HI R13, R58.reuse, 0x4, R59 ;  /* 0x000000043a0d7819 */ /* 0x040fe4000001023b */
[----:B------:R-:W-:Y:S01]  /*27b0*/  ISETP.GT.AND P0, PT, R3, 0x8, P0 ;  /* 0x000000080300780c */ /* 0x000fe20000704270 */
[----:B0-----:R-:W-:Y:S01]  /*27c0*/  IMAD.X R21, R11, 0x1, R57, P2 ;  /* 0x000000010b157824 */ /* 0x001fe200010e0639 */
[----:B------:R-:W-:Y:S01]  /*27d0*/  LEA R12, P2, R58, R6, 0x4 ;  /* 0x000000063a0c7211 */ /* 0x000fe200078420ff */
[----:B------:R-:W-:-:S04]  /*27e0*/  IMAD.WIDE.U32 R20, R51, R60, R20 ;  /* 0x0000003c33147225 */ /* 0x000fc800078e0014 */
[----:B------:R-:W-:Y:S02]  /*27f0*/  IMAD.X R13, R13, 0x1, R7, P2 ;  /* 0x000000010d0d7824 */ /* 0x000fe400010e0607 */
[----:B------:R-:W-:Y:S02]  /*2800*/  IMAD.IADD R11, R53, 0x1, R21 ;  /* 0x00000001350b7824 */ /* 0x000fe400078e0215 */
[----:B--2---:R-:W-:-:S04]  /*2810*/  IMAD.U32 R10, R40, 0x10000, RZ ;  /* 0x00010000280a7824 */ /* 0x004fc800078e00ff */
[----:B------:R-:W-:Y:S01]  /*2820*/  FMUL R9, R10, R49 ;  /* 0x000000310a097220 */ /* 0x000fe20000400000 */
[----:B------:R-:W-:-:S03]  /*2830*/  LEA R10, P3, R20, R64, 0x1 ;  /* 0x00000040140a7211 */ /* 0x000fc600078608ff */
[----:B------:R-:W-:Y:S01]  /*2840*/  FFMA R9, R42, R48, R9 ;  /* 0x000000302a097223 */ /* 0x000fe20000000009 */
[----:B------:R-:W-:-:S04]  /*2850*/  LEA.HI.X R11, R20, R65, R11, 0x1, P3 ;  /* 0x00000041140b7211 */ /* 0x000fc800018f0c0b */
[----:B------:R-:W-:-:S05]  /*2860*/  F2FP.BF16.F32.PACK_AB R9, RZ, R9 ;  /* 0x00000009ff09723e */ /* 0x000fca00000010ff */
[----:B------:R0:W-:Y:S01]  /*2870*/  @P1 STG.E.U16 desc[UR36][R12.64], R9 ;  /* 0x000000090c001986 */ /* 0x0001e2000c101524 */
[----:B------:R-:W-:Y:S05]  /*2880*/  @!P0 BRA `(.L_x_40) ;  /* 0x0000000000048947 */ /* 0x000fea0003800000 */
[----:B------:R2:W5:Y:S02]  /*2890*/  LDG.E.LTC128B.U16 R40, desc[UR36][R10.64+0x2] ;  /* 0x000002240a287981 */ /* 0x000564000c1e1520 */
.L_x_40:
[----:B------:R-:W-:Y:S05]  /*28a0*/  BSYNC B1 ;  /* 0x0000000000017941 */ /* 0x000fea0003800000 */
.L_x_39:
[----:B-----5:R-:W-:Y:S01]  /*28b0*/  IMAD.U32 R14, R40, 0x10000, RZ ;  /* 0x00010000280e7824 */ /* 0x020fe200078e00ff */
[----:B------:R-:W-:Y:S01]  /*28c0*/  ISETP.GT.AND P1, PT, R8, 0x8, PT ;  /* 0x000000080800780c */ /* 0x000fe20003f24270 */
[----:B------:R-:W-:Y:S02]  /*28d0*/  BSSY B1, `(.L_x_41) ;  /* 0x0000008000017945 */ /* 0x000fe40003800000 */
[----:B------:R-:W-:Y:S01]  /*28e0*/  FMUL R14, R14, R49 ;  /* 0x000000310e0e7220 */ /* 0x000fe20000400000 */
[----:B------:R-:W-:-:S03]  /*28f0*/  ISETP.GT.AND P2, PT, R3, RZ, P1 ;  /* 0x000000ff0300720c */ /* 0x000fc60000f44270 */
[----:B------:R-:W-:-:S05]  /*2900*/  FFMA R14, R43, R48, R14 ;  /* 0x000000302b0e7223 */ /* 0x000fca000000000e */
[----:B------:R-:W-:-:S05]  /*2910*/  F2FP.BF16.F32.PACK_AB R14, RZ, R14 ;  /* 0x0000000eff0e723e */ /* 0x000fca00000010ff */
[----:B------:R3:W-:Y:S01]  /*2920*/  @P0 STG.E.U16 desc[UR36][R12.64+0x2], R14 ;  /* 0x0000020e0c000986 */ /* 0x0007e2000c101524 */
[----:B------:R-:W-:Y:S05]  /*2930*/  @!P2 BRA `(.L_x_42) ;  /* 0x000000000004a947 */ /* 0x000fea0003800000 */
[----:B------:R4:W5:Y:S02]  /*2940*/  LDG.E.LTC128B.U16 R40, desc[UR36][R4.64+0x10] ;  /* 0x0000102404287981 */ /* 0x000964000c1e1520 */
.L_x_42:
[----:B------:R-:W-:Y:S05]  /*2950*/  BSYNC B1 ;  /* 0x0000000000017941 */ /* 0x000fea0003800000 */
.L_x_41:
[----:B---3-5:R-:W-:Y:S01]  /*2960*/  IMAD.U32 R14, R40, 0x10000, RZ ;  /* 0x00010000280e7824 */ /* 0x028fe200078e00ff */
[----:B------:R-:W-:Y:S01]  /*2970*/  ISETP.GT.AND P0, PT, R8, 0x9, PT ;  /* 0x000000090800780c */ /* 0x000fe20003f04270 */
[----:B------:R-:W-:Y:S02]  /*2980*/  BSSY B1, `(.L_x_43) ;  /* 0x0000008000017945 */ /* 0x000fe40003800000 */
[----:B0-----:R-:W-:Y:S01]  /*2990*/  FMUL R9, R14, R49 ;  /* 0x000000310e097220 */ /* 0x001fe20000400000 */
[----:B------:R-:W-:-:S03]  /*29a0*/  ISETP.GT.AND P3, PT, R3, RZ, P0 ;  /* 0x000000ff0300720c */ /* 0x000fc60000764270 */
[----:B------:R-:W-:-:S05]  /*29b0*/  FFMA R9, R44, R48, R9 ;  /* 0x000000302c097223 */ /* 0x000fca0000000009 */
[----:B------:R-:W-:-:S05]  /*29c0*/  F2FP.BF16.F32.PACK_AB R9, RZ, R9 ;  /* 0x00000009ff09723e */ /* 0x000fca00000010ff */
[----:B------:R0:W-:Y:S01]  /*29d0*/  @P2 STG.E.U16 desc[UR36][R6.64+0x10], R9 ;  /* 0x0000100906002986 */ /* 0x0001e2000c101524 */
[----:B------:R-:W-:Y:S05]  /*29e0*/  @!P3 BRA `(.L_x_44) ;  /* 0x000000000004b947 */ /* 0x000fea0003800000 */
[----:B------:R3:W5:Y:S02]  /*29f0*/  LDG.E.LTC128B.U16 R40, desc[UR36][R4.64+0x12] ;  /* 0x0000122404287981 */ /* 0x000764000c1e1520 */
.L_x_44:
[----:B------:R-:W-:Y:S05]  /*2a00*/  BSYNC B1 ;  /* 0x0000000000017941 */ /* 0x000fea0003800000 */
.L_x_43:
[----:B-----5:R-:W-:Y:S01]  /*2a10*/  IMAD.U32 R14, R40, 0x10000, RZ ;  /* 0x00010000280e7824 */ /* 0x020fe200078e00ff */
[----:B------:R-:W-:Y:S01]  /*2a20*/  ISETP.GT.AND P1, PT, R3, 0x8, P1 ;  /* 0x000000080300780c */ /* 0x000fe20000f24270 */
[----:B------:R-:W-:Y:S02]  /*2a30*/  BSSY B1, `(.L_x_45) ;  /* 0x0000007000017945 */ /* 0x000fe40003800000 */
[----:B------:R-:W-:-:S04]  /*2a40*/  FMUL R14, R14, R49 ;  /* 0x000000310e0e7220 */ /* 0x000fc80000400000 */
[----:B------:R-:W-:-:S05]  /*2a50*/  FFMA R14, R45, R48, R14 ;  /* 0x000000302d0e7223 */ /* 0x000fca000000000e */
[----:B------:R-:W-:-:S05]  /*2a60*/  F2FP.BF16.F32.PACK_AB R14, RZ, R14 ;  /* 0x0000000eff0e723e */ /* 0x000fca00000010ff */
[----:B------:R0:W-:Y:S01]  /*2a70*/  @P3 STG.E.U16 desc[UR36][R6.64+0x12], R14 ;  /* 0x0000120e06003986 */ /* 0x0001e2000c101524 */
[----:B------:R-:W-:Y:S05]  /*2a80*/  @!P1 BRA `(.L_x_46) ;  /* 0x0000000000049947 */ /* 0x000fea0003800000 */
[----:B------:R0:W5:Y:S02]  /*2a90*/  LDG.E.LTC128B.U16 R40, desc[UR36][R10.64+0x10] ;  /* 0x000010240a287981 */ /* 0x000164000c1e1520 */
.L_x_46:
[----:B------:R-:W-:Y:S05]  /*2aa0*/  BSYNC B1 ;  /* 0x0000000000017941 */ /* 0x000fea0003800000 */
.L_x_45:
[----:B0----5:R-:W-:Y:S01]  /*2ab0*/  IMAD.U32 R14, R40, 0x10000, RZ ;  /* 0x00010000280e7824 */ /* 0x021fe200078e00ff */
        /* <DEDUP_REMOVED lines=8> */
.L_x_48:
[----:B------:R-:W-:Y:S05]  /*2b40*/  BSYNC B1 ;  /* 0x0000000000017941 */ /* 0x000fea0003800000 */
.L_x_47:
        /* <DEDUP_REMOVED lines=10> */
.L_x_50:
[----:B------:R-:W-:Y:S05]  /*2bf0*/  BSYNC B1 ;  /* 0x0000000000017941 */ /* 0x000fea0003800000 */
.L_x_49:
[----:B0----5:R-:W-:Y:S01]  /*2c00*/  IMAD.U32 R14, R40, 0x10000, RZ ;  /* 0x00010000280e7824 */ /* 0x021fe200078e00ff */
        /* <DEDUP_REMOVED lines=9> */
.L_x_52:
[----:B------:R-:W-:Y:S05]  /*2ca0*/  BSYNC B1 ;  /* 0x0000000000017941 */ /* 0x000fea0003800000 */
.L_x_51:
        /* <DEDUP_REMOVED lines=9> */
.L_x_54:
[----:B------:R-:W-:Y:S05]  /*2d40*/  BSYNC B1 ;  /* 0x0000000000017941 */ /* 0x000fea0003800000 */
.L_x_53:
        /* <DEDUP_REMOVED lines=9> */
.L_x_56:
[----:B------:R-:W-:Y:S05]  /*2de0*/  BSYNC B1 ;  /* 0x0000000000017941 */ /* 0x000fea0003800000 */
.L_x_55:
        /* <DEDUP_REMOVED lines=10> */
.L_x_58:
[----:B------:R-:W-:Y:S05]  /*2e90*/  BSYNC B1 ;  /* 0x0000000000017941 */ /* 0x000fea0003800000 */
.L_x_57:
        /* <DEDUP_REMOVED lines=10> */
.L_x_60:
[----:B------:R-:W-:Y:S05]  /*2f40*/  BSYNC B1 ;  /* 0x0000000000017941 */ /* 0x000fea0003800000 */
.L_x_59:
        /* <DEDUP_REMOVED lines=9> */
.L_x_62:
[----:B------:R-:W-:Y:S05]  /*2fe0*/  BSYNC B1 ;  /* 0x0000000000017941 */ /* 0x000fea0003800000 */
.L_x_61:
        /* <DEDUP_REMOVED lines=9> */
.L_x_64:
[----:B------:R-:W-:Y:S05]  /*3080*/  BSYNC B1 ;  /* 0x0000000000017941 */ /* 0x000fea0003800000 */
.L_x_63:
        /* <DEDUP_REMOVED lines=10> */
.L_x_66:
[----:B------:R-:W-:Y:S05]  /*3130*/  BSYNC B1 ;  /* 0x0000000000017941 */ /* 0x000fea0003800000 */
.L_x_65:
        /* <DEDUP_REMOVED lines=10> */
.L_x_68:
[----:B------:R-:W-:Y:S05]  /*31e0*/  BSYNC B1 ;  /* 0x0000000000017941 */ /* 0x000fea0003800000 */
.L_x_67:
        /* <DEDUP_REMOVED lines=9> */
.L_x_70:
[----:B------:R-:W-:Y:S05]  /*3280*/  BSYNC B1 ;  /* 0x0000000000017941 */ /* 0x000fea0003800000 */
.L_x_69:
        /* <DEDUP_REMOVED lines=9> */
.L_x_72:
[----:B------:R-:W-:Y:S05]  /*3320*/  BSYNC B1 ;  /* 0x0000000000017941 */ /* 0x000fea0003800000 */
.L_x_71:
        /* <DEDUP_REMOVED lines=10> */
.L_x_74:
[----:B------:R-:W-:Y:S05]  /*33d0*/  BSYNC B1 ;  /* 0x0000000000017941 */ /* 0x000fea0003800000 */
.L_x_73:
        /* <DEDUP_REMOVED lines=10> */
.L_x_76:
[----:B------:R-:W-:Y:S05]  /*3480*/  BSYNC B1 ;  /* 0x0000000000017941 */ /* 0x000fea0003800000 */
.L_x_75:
[----:B01-345:R-:W-:Y:S01]  /*3490*/  IMAD.U32 R4, R40, 0x10000, RZ ;  /* 0x0001000028047824 */ /* 0x03bfe200078e00ff */
        /* <DEDUP_REMOVED lines=8> */
.L_x_78:
[----:B------:R-:W-:Y:S05]  /*3520*/  BSYNC B1 ;  /* 0x0000000000017941 */ /* 0x000fea0003800000 */
.L_x_77:
[----:B0----5:R-:W-:Y:S01]  /*3530*/  IMAD.U32 R4, R40, 0x10000, RZ ;  /* 0x0001000028047824 */ /* 0x021fe200078e00ff */
[----:B------:R-:W-:Y:S01]  /*3540*/  ISETP.GT.AND P0, PT, R3, 0x8, P0 ;  /* 0x000000080300780c */ /* 0x000fe20000704270 */
[----:B------:R-:W-:Y:S02]  /*3550*/  BSSY B1, `(.L_x_79) ;  /* 0x000000a000017945 */ /* 0x000fe40003800000 */
[----:B------:R-:W-:Y:S01]  /*3560*/  FMUL R5, R4, R49 ;  /* 0x0000003104057220 */ /* 0x000fe20000400000 */
[----:B------:R-:W-:-:S03]  /*3570*/  @P1 IMAD.MOV.U32 R4, RZ, RZ, R12 ;  /* 0x000000ffff041224 */ /* 0x000fc600078e000c */
[----:B------:R-:W-:-:S05]  /*3580*/  FFMA R5, R30, R48, R5 ;  /* 0x000000301e057223 */ /* 0x000fca0000000005 */
[----:B------:R-:W-:-:S04]  /*3590*/  F2FP.BF16.F32.PACK_AB R5, RZ, R5 ;  /* 0x00000005ff05723e */ /* 0x000fc800000010ff */
[----:B------:R-:W-:Y:S01]  /*35a0*/  PRMT R6, R5, 0x7610, R6 ;  /* 0x0000761005067816 */ /* 0x000fe20000000006 */
[----:B------:R-:W-:-:S05]  /*35b0*/  @P1 IMAD.MOV.U32 R5, RZ, RZ, R13 ;  /* 0x000000ffff051224 */ /* 0x000fca00078e000d */
[----:B------:R0:W-:Y:S01]  /*35c0*/  @P1 STG.E.U16 desc[UR36][R4.64+0x50], R6 ;  /* 0x0000500604001986 */ /* 0x0001e2000c101524 */
[----:B------:R-:W-:Y:S05]  /*35d0*/  @!P0 BRA `(.L_x_80) ;  /* 0x0000000000048947 */ /* 0x000fea0003800000 */
[----:B------:R3:W5:Y:S02]  /*35e0*/  LDG.E.LTC128B.U16 R40, desc[UR36][R10.64+0x52] ;  /* 0x000052240a287981 */ /* 0x000764000c1e1520 */
.L_x_80:
[----:B------:R-:W-:Y:S05]  /*35f0*/  BSYNC B1 ;  /* 0x0000000000017941 */ /* 0x000fea0003800000 */
.L_x_79:
[----:B------:R-:W-:Y:S05]  /*3600*/  @!P0 BRA `(.L_x_81) ;  /* 0x0000000400e08947 */ /* 0x000fea0003800000 */
[----:B-----5:R-:W-:-:S04]  /*3610*/  IMAD.U32 R40, R40, 0x10000, RZ ;  /* 0x0001000028287824 */ /* 0x020fc800078e00ff */
[----:B------:R-:W-:-:S04]  /*3620*/  FMUL R40, R40, R49 ;  /* 0x0000003128287220 */ /* 0x000fc80000400000 */
[----:B------:R-:W-:-:S05]  /*3630*/  FFMA R40, R31, R48, R40 ;  /* 0x000000301f287223 */ /* 0x000fca0000000028 */
[----:B------:R-:W-:-:S05]  /*3640*/  F2FP.BF16.F32.PACK_AB R40, RZ, R40 ;  /* 0x00000028ff28723e */ /* 0x000fca00000010ff */
[----:B------:R4:W-:Y:S01]  /*3650*/  STG.E.U16 desc[UR36][R12.64+0x52], R40 ;  /* 0x000052280c007986 */ /* 0x0009e2000c101524 */
[----:B------:R-:W-:Y:S05]  /*3660*/  BRA `(.L_x_81) ;  /* 0x0000000400c87947 */ /* 0x000fea0003800000 */
.L_x_36:
[----:B------:R-:W-:Y:S01]  /*3670*/  ULDC.64 UR4, c[0x0][0x5c0] ;  /* 0x0001700000047ab9 */ /* 0x000fe20000000a00 */
[----:B------:R-:W-:Y:S01]  /*3680*/  ISETP.GT.AND P3, PT, R8, 0x1, PT ;  /* 0x000000010800780c */ /* 0x000fe20003f64270 */
[-C--:B------:R-:W-:Y:S01]  /*3690*/  FMUL R40, R40, R48.reuse ;  /* 0x0000003028287220 */ /* 0x080fe20000400000 */
[----:B------:R-:W-:Y:S01]  /*36a0*/  LEA R4, P0, R52, UR4, 0x1 ;  /* 0x0000000434047c11 */ /* 0x000fe2000f8008ff */
[-C--:B------:R-:W-:Y:S01]  /*36b0*/  FMUL R41, R41, R48.reuse ;  /* 0x0000003029297220 */ /* 0x080fe20000400000 */
[----:B------:R-:W-:Y:S01]  /*36c0*/  ISETP.GT.AND P1, PT, R3, 0x8, P1 ;  /* 0x000000080300780c */ /* 0x000fe20000f24270 */
[-C--:B------:R-:W-:Y:S01]  /*36d0*/  FMUL R42, R42, R48.reuse ;  /* 0x000000302a2a7220 */ /* 0x080fe20000400000 */
[----:B------:R-:W-:Y:S01]  /*36e0*/  LEA.HI.X R5, R52, UR5, R69, 0x1, P0 ;  /* 0x0000000534057c11 */ /* 0x000fe200080f0c45 */
[-C--:B------:R-:W-:Y:S01]  /*36f0*/  FMUL R43, R43, R48.reuse ;  /* 0x000000302b2b7220 */ /* 0x080fe20000400000 */
[----:B------:R-:W-:Y:S01]  /*3700*/  ISETP.GT.AND P0, PT, R3, RZ, P3 ;  /* 0x000000ff0300720c */ /* 0x000fe20001f04270 */
[----:B------:R-:W-:Y:S01]  /*3710*/  FMUL R44, R44, R48 ;  /* 0x000000302c2c7220 */ /* 0x000fe20000400000 */
[----:B------:R-:W-:Y:S01]  /*3720*/  F2FP.BF16.F32.PACK_AB R40, RZ, R40 ;  /* 0x00000028ff28723e */ /* 0x000fe200000010ff */
[-C--:B------:R-:W-:Y:S01]  /*3730*/  FMUL R45, R45, R48.reuse ;  /* 0x000000302d2d7220 */ /* 0x080fe20000400000 */
[----:B------:R-:W-:Y:S01]  /*3740*/  F2FP.BF16.F32.PACK_AB R41, RZ, R41 ;  /* 0x00000029ff29723e */ /* 0x000fe200000010ff */
[-C--:B------:R-:W-:Y:S01]  /*3750*/  FMUL R46, R46, R48.reuse ;  /* 0x000000302e2e7220 */ /* 0x080fe20000400000 */
[----:B------:R-:W-:Y:S01]  /*3760*/  ISETP.GT.AND P3, PT, R3, 0x8, P3 ;  /* 0x000000080300780c */ /* 0x000fe20001f64270 */
[----:B------:R-:W-:Y:S01]  /*3770*/  @P2 STG.E.U16 desc[UR36][R4.64], R40 ;  /* 0x0000002804002986 */ /* 0x000fe2000c101524 */
[----:B------:R-:W-:Y:S01]  /*3780*/  ISETP.GT.AND P2, PT, R8, 0x8, PT ;  /* 0x000000080800780c */ /* 0x000fe20003f44270 */
[-C--:B------:R-:W-:Y:S01]  /*3790*/  FMUL R47, R47, R48.reuse ;  /* 0x000000302f2f7220 */ /* 0x080fe20000400000 */
[----:B------:R-:W-:Y:S01]  /*37a0*/  SHF.L.U64.HI R59, R58, 0x4, R59 ;  /* 0x000000043a3b7819 */ /* 0x000fe2000001023b */
[----:B------:R-:W-:Y:S01]  /*37b0*/  FMUL R32, R32, R48 ;  /* 0x0000003020207220 */ /* 0x000fe20000400000 */
[----:B------:R-:W-:Y:S01]  /*37c0*/  LEA R6, P4, R58, R4, 0x4 ;  /* 0x000000043a067211 */ /* 0x000fe200078820ff */
[----:B------:R-:W-:Y:S01]  /*37d0*/  @P0 STG.E.U16 desc[UR36][R4.64+0x2], R41 ;  /* 0x0000022904000986 */ /* 0x000fe2000c101524 */
[----:B------:R-:W-:Y:S01]  /*37e0*/  ISETP.GT.AND P5, PT, R3, RZ, P2 ;  /* 0x000000ff0300720c */ /* 0x000fe200017a4270 */
[----:B------:R-:W-:Y:S01]  /*37f0*/  FMUL R33, R33, R48 ;  /* 0x0000003021217220 */ /* 0x000fe20000400000 */
[----:B------:R-:W-:Y:S01]  /*3800*/  ISETP.GT.AND P0, PT, R8, 0x9, PT ;  /* 0x000000090800780c */ /* 0x000fe20003f04270 */
[----:B------:R-:W-:Y:S01]  /*3810*/  IMAD.X R7, R59, 0x1, R5, P4 ;  /* 0x000000013b077824 */ /* 0x000fe200020e0605 */
[----:B------:R-:W-:Y:S01]  /*3820*/  F2FP.BF16.F32.PACK_AB R42, RZ, R42 ;  /* 0x0000002aff2a723e */ /* 0x000fe200000010ff */
[-C--:B------:R-:W-:Y:S01]  /*3830*/  FMUL R34, R34, R48.reuse ;  /* 0x0000003022227220 */ /* 0x080fe20000400000 */
[----:B------:R-:W-:Y:S01]  /*3840*/  F2FP.BF16.F32.PACK_AB R43, RZ, R43 ;  /* 0x0000002bff2b723e */ /* 0x000fe200000010ff */
[----:B------:R-:W-:Y:S01]  /*3850*/  FMUL R35, R35, R48 ;  /* 0x0000003023237220 */ /* 0x000fe20000400000 */
[C---:B------:R-:W-:Y:S01]  /*3860*/  ISETP.GT.AND P4, PT, R3.reuse, RZ, P0 ;  /* 0x000000ff0300720c */ /* 0x040fe20000784270 */
[----:B------:R-:W-:Y:S01]  /*3870*/  @P1 STG.E.U16 desc[UR36][R6.64], R42 ;  /* 0x0000002a06001986 */ /* 0x000fe2000c101524 */
[----:B------:R-:W-:Y:S01]  /*3880*/  F2FP.BF16.F32.PACK_AB R44, RZ, R44 ;  /* 0x0000002cff2c723e */ /* 0x000fe200000010ff */
[-C--:B------:R-:W-:Y:S01]  /*3890*/  FMUL R36, R36, R48.reuse ;  /* 0x0000003024247220 */ /* 0x080fe20000400000 */
[----:B------:R-:W-:Y:S01]  /*38a0*/  ISETP.GT.AND P2, PT, R3, 0x8, P2 ;  /* 0x000000080300780c */ /* 0x000fe20001744270 */
[----:B------:R-:W-:Y:S01]  /*38b0*/  @P3 STG.E.U16 desc[UR36][R6.64+0x2], R43 ;  /* 0x0000022b06003986 */ /* 0x000fe2000c101524 */
[----:B------:R-:W-:Y:S01]  /*38c0*/  ISETP.GT.AND P3, PT, R8, 0x10, PT ;  /* 0x000000100800780c */ /* 0x000fe20003f64270 */
[-C--:B------:R-:W-:Y:S01]  /*38d0*/  FMUL R37, R37, R48.reuse ;  /* 0x0000003025257220 */ /* 0x080fe20000400000 */
[----:B------:R-:W-:Y:S01]  /*38e0*/  F2FP.BF16.F32.PACK_AB R45, RZ, R45 ;  /* 0x0000002dff2d723e */ /* 0x000fe200000010ff */
[----:B------:R-:W-:Y:S01]  /*38f0*/  @P5 STG.E.U16 desc[UR36][R4.64+0x10], R44 ;  /* 0x0000102c04005986 */ /* 0x000fe2000c101524 */
[C---:B------:R-:W-:Y:S01]  /*3900*/  ISETP.GT.AND P0, PT, R3.reuse, 0x8, P0 ;  /* 0x000000080300780c */ /* 0x040fe20000704270 */
[-C--:B------:R-:W-:Y:S01]  /*3910*/  FMUL R38, R38, R48.reuse ;  /* 0x0000003026267220 */ /* 0x080fe20000400000 */
[----:B------:R-:W-:Y:S01]  /*3920*/  ISETP.GT.AND P5, PT, R3, RZ, P3 ;  /* 0x000000ff0300720c */ /* 0x000fe20001fa4270 */
[----:B------:R-:W-:Y:S01]  /*3930*/  @P4 STG.E.U16 desc[UR36][R4.64+0x12], R45 ;  /* 0x0000122d04004986 */ /* 0x000fe2000c101524 */
[----:B------:R-:W-:Y:S01]  /*3940*/  ISETP.GT.AND P1, PT, R8, 0x11, PT ;  /* 0x000000110800780c */ /* 0x000fe20003f24270 */
[----:B------:R-:W-:Y:S01]  /*3950*/  FMUL R39, R39, R48 ;  /* 0x0000003027277220 */ /* 0x000fe20000400000 */
[----:B------:R-:W-:Y:S01]  /*3960*/  F2FP.BF16.F32.PACK_AB R46, RZ, R46 ;  /* 0x0000002eff2e723e */ /* 0x000fe200000010ff */
[-C--:B------:R-:W-:Y:S01]  /*3970*/  FMUL R24, R24, R48.reuse ;  /* 0x0000003018187220 */ /* 0x080fe20000400000 */
[----:B------:R-:W-:Y:S01]  /*3980*/  ISETP.GT.AND P4, PT, R3, RZ, P1 ;  /* 0x000000ff0300720c */ /* 0x000fe20000f84270 */
[----:B------:R-:W-:Y:S01]  /*3990*/  FMUL R25, R25, R48 ;  /* 0x0000003019197220 */ /* 0x000fe20000400000 */
[----:B------:R-:W-:Y:S01]  /*39a0*/  F2FP.BF16.F32.PACK_AB R47, RZ, R47 ;  /* 0x0000002fff2f723e */ /* 0x000fe200000010ff */
[----:B------:R-:W-:Y:S01]  /*39b0*/  @P2 STG.E.U16 desc[UR36][R6.64+0x10], R46 ;  /* 0x0000102e06002986 */ /* 0x000fe2000c101524 */
[----:B------:R-:W-:Y:S01]  /*39c0*/  F2FP.BF16.F32.PACK_AB R32, RZ, R32 ;  /* 0x00000020ff20723e */ /* 0x000fe200000010ff */
[-C--:B------:R-:W-:Y:S01]  /*39d0*/  FMUL R26, R26, R48.reuse ;  /* 0x000000301a1a7220 */ /* 0x080fe20000400000 */
[----:B------:R-:W-:Y:S01]  /*39e0*/  F2FP.BF16.F32.PACK_AB R33, RZ, R33 ;  /* 0x00000021ff21723e */ /* 0x000fe200000010ff */
[----:B------:R-:W-:Y:S01]  /*39f0*/  @P0 STG.E.U16 desc[UR36][R6.64+0x12], R47 ;  /* 0x0000122f06000986 */ /* 0x000fe2000c101524 */
[----:B------:R-:W-:Y:S01]  /*3a00*/  ISETP.GT.AND P0, PT, R3, 0x8, P3 ;  /* 0x000000080300780c */ /* 0x000fe20001f04270 */
[----:B------:R-:W-:Y:S01]  /*3a10*/  FMUL R27, R27, R48 ;  /* 0x000000301b1b7220 */ /* 0x000fe20000400000 */
[----:B------:R-:W-:Y:S01]  /*3a20*/  F2FP.BF16.F32.PACK_AB R34, RZ, R34 ;  /* 0x00000022ff22723e */ /* 0x000fe200000010ff */
[----:B------:R-:W-:Y:S01]  /*3a30*/  @P5 STG.E.U16 desc[UR36][R4.64+0x20], R32 ;  /* 0x0000202004005986 */ /* 0x000fe2000c101524 */
[----:B------:R-:W-:Y:S01]  /*3a40*/  ISETP.GT.AND P5, PT, R3, 0x8, P1 ;  /* 0x000000080300780c */ /* 0x000fe20000fa4270 */
[-C--:B------:R-:W-:Y:S01]  /*3a50*/  FMUL R28, R28, R48.reuse ;  /* 0x000000301c1c7220 */ /* 0x080fe20000400000 */
[C---:B------:R-:W-:Y:S01]  /*3a60*/  ISETP.GT.AND P1, PT, R8.reuse, 0x19, PT ;  /* 0x000000190800780c */ /* 0x040fe20003f24270 */
[----:B------:R-:W-:Y:S01]  /*3a70*/  @P4 STG.E.U16 desc[UR36][R4.64+0x22], R33 ;  /* 0x0000222104004986 */ /* 0x000fe2000c101524 */
[----:B------:R-:W-:Y:S01]  /*3a80*/  ISETP.GT.AND P4, PT, R8, 0x18, PT ;  /* 0x000000180800780c */ /* 0x000fe20003f84270 */
[-C--:B------:R-:W-:Y:S01]  /*3a90*/  FMUL R29, R29, R48.reuse ;  /* 0x000000301d1d7220 */ /* 0x080fe20000400000 */
[----:B------:R-:W-:Y:S01]  /*3aa0*/  F2FP.BF16.F32.PACK_AB R35, RZ, R35 ;  /* 0x00000023ff23723e */ /* 0x000fe200000010ff */
[-C--:B------:R-:W-:Y:S01]  /*3ab0*/  FMUL R30, R30, R48.reuse ;  /* 0x000000301e1e7220 */ /* 0x080fe20000400000 */
[C---:B------:R-:W-:Y:S01]  /*3ac0*/  ISETP.GT.AND P2, PT, R3.reuse, RZ, P4 ;  /* 0x000000ff0300720c */ /* 0x040fe20002744270 */
[----:B------:R-:W-:Y:S01]  /*3ad0*/  @P0 STG.E.U16 desc[UR36][R6.64+0x20], R34 ;  /* 0x0000202206000986 */ /* 0x000fe2000c101524 */
[----:B------:R-:W-:Y:S01]  /*3ae0*/  ISETP.GT.AND P3, PT, R3, RZ, P1 ;  /* 0x000000ff0300720c */ /* 0x000fe20000f64270 */
[----:B------:R-:W-:Y:S01]  /*3af0*/  FMUL R31, R31, R48 ;  /* 0x000000301f1f7220 */ /* 0x000fe20000400000 */
[C---:B------:R-:W-:Y:S01]  /*3b00*/  ISETP.GT.AND P4, PT, R3.reuse, 0x8, P4 ;  /* 0x000000080300780c */ /* 0x040fe20002784270 */
[----:B------:R-:W-:Y:S01]  /*3b10*/  @P5 STG.E.U16 desc[UR36][R6.64+0x22], R35 ;  /* 0x0000222306005986 */ /* 0x000fe2000c101524 */
[----:B------:R-:W-:-:S02]  /*3b20*/  ISETP.GT.AND P5, PT, R3, 0x8, P1 ;  /* 0x000000080300780c */ /* 0x000fc40000fa4270 */
[----:B------:R-:W-:Y:S02]  /*3b30*/  F2FP.BF16.F32.PACK_AB R36, RZ, R36 ;  /* 0x00000024ff24723e */ /* 0x000fe400000010ff */
[----:B------:R-:W-:Y:S02]  /*3b40*/  F2FP.BF16.F32.PACK_AB R37, RZ, R37 ;  /* 0x00000025ff25723e */ /* 0x000fe400000010ff */
[----:B------:R-:W-:Y:S01]  /*3b50*/  F2FP.BF16.F32.PACK_AB R38, RZ, R38 ;  /* 0x00000026ff26723e */ /* 0x000fe200000010ff */
[----:B------:R-:W-:Y:S01]  /*3b60*/  @P2 STG.E.U16 desc[UR36][R4.64+0x30], R36 ;  /* 0x0000302404002986 */ /* 0x000fe2000c101524 */
[----:B------:R-:W-:Y:S02]  /*3b70*/  F2FP.BF16.F32.PACK_AB R39, RZ, R39 ;  /* 0x00000027ff27723e */ /* 0x000fe400000010ff */
[C---:B------:R-:W-:Y:S01]  /*3b80*/  ISETP.GT.AND P2, PT, R8.reuse, 0x21, PT ;  /* 0x000000210800780c */ /* 0x040fe20003f44270 */
[----:B------:R-:W-:Y:S01]  /*3b90*/  @P3 STG.E.U16 desc[UR36][R4.64+0x32], R37 ;  /* 0x0000322504003986 */ /* 0x000fe2000c101524 */
[----:B------:R-:W-:-:S02]  /*3ba0*/  ISETP.GT.AND P3, PT, R8, 0x20, PT ;  /* 0x000000200800780c */ /* 0x000fc40003f64270 */
[----:B------:R-:W-:Y:S01]  /*3bb0*/  F2FP.BF16.F32.PACK_AB R24, RZ, R24 ;  /* 0x00000018ff18723e */ /* 0x000fe200000010ff */
[----:B------:R-:W-:Y:S01]  /*3bc0*/  @P4 STG.E.U16 desc[UR36][R6.64+0x30], R38 ;  /* 0x0000302606004986 */ /* 0x000fe2000c101524 */
[C---:B------:R-:W-:Y:S02]  /*3bd0*/  ISETP.GT.AND P4, PT, R3.reuse, RZ, P2 ;  /* 0x000000ff0300720c */ /* 0x040fe40001784270 */
[----:B------:R-:W-:Y:S01]  /*3be0*/  F2FP.BF16.F32.PACK_AB R25, RZ, R25 ;  /* 0x00000019ff19723e */ /* 0x000fe200000010ff */
[----:B------:R-:W-:Y:S01]  /*3bf0*/  @P5 STG.E.U16 desc[UR36][R6.64+0x32], R39 ;  /* 0x0000322706005986 */ /* 0x000fe2000c101524 */
[----:B------:R-:W-:Y:S02]  /*3c00*/  ISETP.GT.AND P5, PT, R3, RZ, P3 ;  /* 0x000000ff0300720c */ /* 0x000fe40001fa4270 */
[C---:B------:R-:W-:Y:S02]  /*3c10*/  ISETP.GT.AND P1, PT, R8.reuse, 0x28, PT ;  /* 0x000000280800780c */ /* 0x040fe40003f24270 */
[----:B------:R-:W-:-:S02]  /*3c20*/  ISETP.GT.AND P0, PT, R8, 0x29, PT ;  /* 0x000000290800780c */ /* 0x000fc40003f04270 */
[C---:B------:R-:W-:Y:S02]  /*3c30*/  ISETP.GT.AND P3, PT, R3.reuse, 0x8, P3 ;  /* 0x000000080300780c */ /* 0x040fe40001f64270 */
[C---:B------:R-:W-:Y:S02]  /*3c40*/  ISETP.GT.AND P2, PT, R3.reuse, 0x8, P2 ;  /* 0x000000080300780c */ /* 0x040fe40001744270 */
[----:B------:R-:W-:Y:S02]  /*3c50*/  F2FP.BF16.F32.PACK_AB R26, RZ, R26 ;  /* 0x0000001aff1a723e */ /* 0x000fe400000010ff */
[----:B------:R-:W-:Y:S01]  /*3c60*/  F2FP.BF16.F32.PACK_AB R27, RZ, R27 ;  /* 0x0000001bff1b723e */ /* 0x000fe200000010ff */
[----:B------:R-:W-:Y:S01]  /*3c70*/  @P5 STG.E.U16 desc[UR36][R4.64+0x40], R24 ;  /* 0x0000401804005986 */ /* 0x000fe2000c101524 */
[C---:B------:R-:W-:Y:S02]  /*3c80*/  ISETP.GT.AND P5, PT, R3.reuse, RZ, P0 ;  /* 0x000000ff0300720c */ /* 0x040fe400007a4270 */
[C---:B------:R-:W-:Y:S01]  /*3c90*/  ISETP.GT.AND P0, PT, R3.reuse, 0x8, P0 ;  /* 0x000000080300780c */ /* 0x040fe20000704270 */
[----:B------:R-:W-:Y:S01]  /*3ca0*/  @P4 STG.E.U16 desc[UR36][R4.64+0x42], R25 ;  /* 0x0000421904004986 */ /* 0x000fe2000c101524 */
[----:B------:R-:W-:-:S02]  /*3cb0*/  ISETP.GT.AND P4, PT, R3, RZ, P1 ;  /* 0x000000ff0300720c */ /* 0x000fc40000f84270 */
[----:B------:R-:W-:Y:S01]  /*3cc0*/  ISETP.GT.AND P1, PT, R3, 0x8, P1 ;  /* 0x000000080300780c */ /* 0x000fe20000f24270 */
[----:B------:R-:W-:Y:S01]  /*3cd0*/  @P3 STG.E.U16 desc[UR36][R6.64+0x40], R26 ;  /* 0x0000401a06003986 */ /* 0x000fe2000c101524 */
[----:B------:R-:W-:Y:S02]  /*3ce0*/  F2FP.BF16.F32.PACK_AB R28, RZ, R28 ;  /* 0x0000001cff1c723e */ /* 0x000fe400000010ff */
[----:B------:R-:W-:Y:S01]  /*3cf0*/  F2FP.BF16.F32.PACK_AB R29, RZ, R29 ;  /* 0x0000001dff1d723e */ /* 0x000fe200000010ff */
[----:B------:R-:W-:Y:S01]  /*3d00*/  @P2 STG.E.U16 desc[UR36][R6.64+0x42], R27 ;  /* 0x0000421b06002986 */ /* 0x000fe2000c101524 */
[----:B------:R-:W-:Y:S02]  /*3d10*/  F2FP.BF16.F32.PACK_AB R30, RZ, R30 ;  /* 0x0000001eff1e723e */ /* 0x000fe400000010ff */
[----:B------:R-:W-:-:S03]  /*3d20*/  F2FP.BF16.F32.PACK_AB R31, RZ, R31 ;  /* 0x0000001fff1f723e */ /* 0x000fc600000010ff */
[----:B------:R-:W-:Y:S04]  /*3d30*/  @P4 STG.E.U16 desc[UR36][R4.64+0x50], R28 ;  /* 0x0000501c04004986 */ /* 0x000fe8000c101524 */
[----:B------:R0:W-:Y:S02]  /*3d40*/  @P5 STG.E.U16 desc[UR36][R4.64+0x52], R29 ;  /* 0x0000521d04005986 */ /* 0x0001e4000c101524 */
[----:B0-----:R-:W-:Y:S02]  /*3d50*/  @P1 IMAD.MOV.U32 R4, RZ, RZ, R6 ;  /* 0x000000ffff041224 */ /* 0x001fe400078e0006 */
[----:B------:R-:W-:-:S05]  /*3d60*/  @P1 IMAD.MOV.U32 R5, RZ, RZ, R7 ;  /* 0x000000ffff051224 */ /* 0x000fca00078e0007 */
[----:B------:R0:W-:Y:S04]  /*3d70*/  @P1 STG.E.U16 desc[UR36][R4.64+0x50], R30 ;  /* 0x0000501e04001986 */ /* 0x0001e8000c101524 */
[----:B------:R0:W-:Y:S02]  /*3d80*/  @P0 STG.E.U16 desc[UR36][R6.64+0x52], R31 ;  /* 0x0000521f06000986 */ /* 0x0001e4000c101524 */
.L_x_81:
[----:B------:R-:W-:Y:S05]  /*3d90*/  BSYNC B0 ;  /* 0x0000000000007941 */ /* 0x000fea0003800000 */
.L_x_35:
[----:B------:R-:W-:Y:S01]  /*3da0*/  ULDC UR4, c[0x0][0xc] ;  /* 0x0000030000047ab9 */ /* 0x000fe20000000800 */
[----:B------:R-:W-:Y:S01]  /*3db0*/  ULDC UR5, c[0x0][0x10] ;  /* 0x0000040000057ab9 */ /* 0x000fe20000000800 */
[----:B------:R-:W1:Y:S01]  /*3dc0*/  LDC R3, c[0x0][0x14] ;  /* 0x00000500ff037b82 */ /* 0x000e620000000800 */
[----:B------:R-:W-:Y:S01]  /*3dd0*/  UIMAD.WIDE.U32 UR4, UR4, UR5, URZ ;  /* 0x00000005040472a5 */ /* 0x000fe2000f8e003f */
[----:B------:R-:W-:Y:S02]  /*3de0*/  IMAD.MOV.U32 R52, RZ, RZ, -0x1 ;  /* 0xffffffffff347424 */ /* 0x000fe400078e00ff */
[----:B------:R-:W-:-:S03]  /*3df0*/  IMAD.MOV.U32 R51, RZ, RZ, -0x1 ;  /* 0xffffffffff337424 */ /* 0x000fc600078e00ff */
[----:B-1----:R-:W-:-:S04]  /*3e00*/  IMAD.WIDE.U32 R16, R3, UR4, R16 ;  /* 0x0000000403107c25 */ /* 0x002fc8000f8e0010 */
[----:B------:R-:W-:Y:S01]  /*3e10*/  IMAD R3, R3, UR5, RZ ;  /* 0x0000000503037c24 */ /* 0x000fe2000f8e02ff */
[----:B------:R-:W-:Y:S02]  /*3e20*/  ULDC.64 UR4, c[0x0][0x650] ;  /* 0x0001940000047ab9 */ /* 0x000fe40000000a00 */
[----:B------:R-:W-:Y:S01]  /*3e30*/  ISETP.GE.U32.AND P0, PT, R16, UR4, PT ;  /* 0x0000000410007c0c */ /* 0x000fe2000bf06070 */
[--C-:B------:R-:W-:Y:S01]  /*3e40*/  IMAD.IADD R17, R17, 0x1, R3.reuse ;  /* 0x0000000111117824 */ /* 0x100fe200078e0203 */
[----:B------:R-:W-:-:S04]  /*3e50*/  PRMT R3, RZ, 0x7610, R3 ;  /* 0x00007610ff037816 */ /* 0x000fc80000000003 */
[----:B------:R-:W-:-:S13]  /*3e60*/  ISETP.GE.U32.AND.EX P0, PT, R17, UR5, PT, P0 ;  /* 0x0000000511007c0c */ /* 0x000fda000bf06100 */
[----:B------:R-:W-:Y:S05]  /*3e70*/  @P0 BRA `(.L_x_82) ;  /* 0x0000000400640947 */ /* 0x000fea0003800000 */
[----:B----4-:R-:W1:Y:S01]  /*3e80*/  S2R R12, SR_CTAID.X ;  /* 0x00000000000c7919 */ /* 0x010e620000002500 */
[----:B--23--:R-:W2:Y:S01]  /*3e90*/  LDC.64 R10, c[0x0][0x628] ;  /* 0x00018a00ff0a7b82 */ /* 0x00cea20000000a00 */
[----:B------:R-:W-:Y:S01]  /*3ea0*/  ULDC UR4, c[0x0][0x150] ;  /* 0x0000540000047ab9 */ /* 0x000fe20000000800 */
[----:B------:R-:W-:Y:S01]  /*3eb0*/  IMAD.MOV.U32 R8, RZ, RZ, R16 ;  /* 0x000000ffff087224 */ /* 0x000fe200078e0010 */
[----:B------:R-:W3:Y:S01]  /*3ec0*/  S2R R24, SR_CTAID.Y ;  /* 0x0000000000187919 */ /* 0x000ee20000002600 */
[----:B------:R-:W-:-:S04]  /*3ed0*/  IMAD.MOV.U32 R9, RZ, RZ, R17 ;  /* 0x000000ffff097224 */ /* 0x000fc800078e0011 */
[----:B------:R-:W4:Y:S08]  /*3ee0*/  LDC R21, c[0x0][0x144] ;  /* 0x00005100ff157b82 */ /* 0x000f300000000800 */
[----:B------:R-:W0:Y:S08]  /*3ef0*/  LDC R0, c[0x0][0x630] ;  /* 0x00018c00ff007b82 */ /* 0x000e300000000800 */
[----:B------:R-:W0:Y:S01]  /*3f00*/  LDC.64 R14, c[0x0][0x620] ;  /* 0x00018800ff0e7b82 */ /* 0x000e220000000a00 */
[----:B--2---:R-:W-:-:S04]  /*3f10*/  ISETP.NE.U32.AND P0, PT, R10, RZ, PT ;  /* 0x000000ff0a00720c */ /* 0x004fc80003f05070 */
[----:B------:R-:W-:Y:S02]  /*3f20*/  ISETP.NE.AND.EX P0, PT, R11, RZ, PT, P0 ;  /* 0x000000ff0b00720c */ /* 0x000fe40003f05300 */
[----:B-1----:R-:W-:-:S05]  /*3f30*/  I2FP.F32.U32 R3, R12 ;  /* 0x0000000c00037245 */ /* 0x002fca0000201000 */
[----:B------:R-:W-:-:S04]  /*3f40*/  FMUL R3, R3, UR4 ;  /* 0x0000000403037c20 */ /* 0x000fc80008400000 */
[----:B------:R1:W2:Y:S02]  /*3f50*/  F2I.U32.TRUNC.NTZ R20, R3 ;  /* 0x0000000300147305 */ /* 0x0002a4000020f000 */
[----:B---34-:R-:W-:Y:S05]  /*3f60*/  @!P0 BRA `(.L_x_83) ;  /* 0x0000000000288947 */ /* 0x018fea0003800000 */
[----:B-1----:R-:W1:Y:S02]  /*3f70*/  LDC R3, c[0x0][0x634] ;  /* 0x00018d00ff037b82 */ /* 0x002e640000000800 */
[----:B-1----:R-:W-:-:S05]  /*3f80*/  IADD3 R3, P0, R16, R3, RZ ;  /* 0x0000000310037210 */ /* 0x002fca0007f1e0ff */
[----:B------:R-:W-:-:S04]  /*3f90*/  IMAD.X R13, RZ, RZ, R17, P0 ;  /* 0x000000ffff0d7224 */ /* 0x000fc800000e0611 */
[----:B0-----:R-:W-:-:S04]  /*3fa0*/  IMAD.WIDE.U32 R4, R13, R10, RZ ;  /* 0x0000000a0d047225 */ /* 0x001fc800078e00ff */
[----:B------:R-:W-:-:S04]  /*3fb0*/  IMAD.WIDE.U32 R6, P0, R3, R11, R4 ;  /* 0x0000000b03067225 */ /* 0x000fc80007800004 */
[----:B------:R-:W-:-:S04]  /*3fc0*/  IMAD.WIDE.U32 R4, R3, R10, RZ ;  /* 0x0000000a03047225 */ /* 0x000fc800078e00ff */
[----:B------:R-:W-:Y:S01]  /*3fd0*/  IMAD.X R9, RZ, RZ, RZ, P0 ;  /* 0x000000ffff097224 */ /* 0x000fe200000e06ff */
[----:B------:R-:W-:Y:S01]  /*3fe0*/  IADD3 RZ, P0, R5, R6, RZ ;  /* 0x0000000605ff7210 */ /* 0x000fe20007f1e0ff */
[----:B------:R-:W-:-:S04]  /*3ff0*/  IMAD.MOV.U32 R8, RZ, RZ, R7 ;  /* 0x000000ffff087224 */ /* 0x000fc800078e0007 */
[----:B------:R-:W-:-:S08]  /*4000*/  IMAD.WIDE.U32.X R8, R13, R11, R8, P0 ;  /* 0x0000000b0d087225 */ /* 0x000fd000000e0408 */
.L_x_83:
[----:B------:R-:W3:Y:S01]  /*4010*/  LDC.64 R28, c[0x0][0x640] ;  /* 0x00019000ff1c7b82 */ /* 0x000ee20000000a00 */
[-CC-:B0-----:R-:W-:Y:S01]  /*4020*/  SHF.R.U64 R51, R8, R0.reuse, R9.reuse ;  /* 0x0000000008337219 */ /* 0x181fe20000001209 */
[----:B--2---:R-:W-:Y:S01]  /*4030*/  IMAD.MOV R20, RZ, RZ, -R20 ;  /* 0x000000ffff147224 */ /* 0x004fe200078e0a14 */
[----:B------:R-:W-:Y:S01]  /*4040*/  SHF.R.U32.HI R0, RZ, R0, R9 ;  /* 0x00000000ff007219 */ /* 0x000fe20000011609 */
[----:B------:R-:W-:Y:S01]  /*4050*/  ULDC UR4, c[0x0][0x154] ;  /* 0x0000550000047ab9 */ /* 0x000fe20000000800 */
[----:B-1----:R-:W-:Y:S01]  /*4060*/  IADD3 R3, P0, RZ, -R51, RZ ;  /* 0x80000033ff037210 */ /* 0x002fe20007f1e0ff */
[----:B------:R-:W-:Y:S02]  /*4070*/  IMAD R21, R21, R20, R12 ;  /* 0x0000001415157224 */ /* 0x000fe400078e020c */
[----:B------:R-:W0:Y:S01]  /*4080*/  LDC R6, c[0x0][0x618] ;  /* 0x00018600ff067b82 */ /* 0x000e220000000800 */
[----:B------:R-:W-:Y:S02]  /*4090*/  IMAD.MOV.U32 R7, RZ, RZ, 0x1 ;  /* 0x00000001ff077424 */ /* 0x000fe400078e00ff */
[----:B------:R-:W-:-:S04]  /*40a0*/  IMAD.X R5, RZ, RZ, ~R0, P0 ;  /* 0x000000ffff057224 */ /* 0x000fc800000e0e00 */
[-C--:B------:R-:W-:Y:S01]  /*40b0*/  IMAD R0, R5, R14.reuse, RZ ;  /* 0x0000000e05007224 */ /* 0x080fe200078e02ff */
[----:B------:R-:W1:Y:S01]  /*40c0*/  LDC R8, c[0x0][0x608] ;  /* 0x00018200ff087b82 */ /* 0x000e620000000800 */
[----:B------:R-:W-:-:S04]  /*40d0*/  IMAD.WIDE.U32 R4, R3, R14, R16 ;  /* 0x0000000e03047225 */ /* 0x000fc800078e0010 */
[----:B------:R-:W-:Y:S01]  /*40e0*/  IMAD R3, R3, R15, R0 ;  /* 0x0000000f03037224 */ /* 0x000fe200078e0200 */
[----:B------:R-:W-:Y:S02]  /*40f0*/  I2FP.F32.U32 R0, R24 ;  /* 0x0000001800007245 */ /* 0x000fe40000201000 */
[----:B------:R-:W2:Y:S01]  /*4100*/  LDC R26, c[0x0][0x658] ;  /* 0x00019600ff1a7b82 */ /* 0x000ea20000000800 */
[----:B------:R-:W-:Y:S01]  /*4110*/  IMAD.IADD R3, R5, 0x1, R3 ;  /* 0x0000000105037824 */ /* 0x000fe200078e0203 */
[----:B---3--:R-:W-:Y:S01]  /*4120*/  ISETP.NE.U32.AND P0, PT, R28, RZ, PT ;  /* 0x000000ff1c00720c */ /* 0x008fe20003f05070 */
[----:B------:R-:W-:Y:S01]  /*4130*/  FMUL R0, R0, UR4 ;  /* 0x0000000400007c20 */ /* 0x000fe20008400000 */
[----:B------:R-:W-:Y:S02]  /*4140*/  IMAD.MOV.U32 R5, RZ, RZ, -0x1 ;  /* 0xffffffffff057424 */ /* 0x000fe400078e00ff */
[----:B------:R-:W-:Y:S01]  /*4150*/  ISETP.NE.AND.EX P0, PT, R29, RZ, PT, P0 ;  /* 0x000000ff1d00720c */ /* 0x000fe20003f05300 */
[----:B------:R3:W4:Y:S01]  /*4160*/  F2I.U32.TRUNC.NTZ R13, R0 ;  /* 0x00000000000d7305 */ /* 0x000722000020f000 */
[----:B------:R-:W3:Y:S01]  /*4170*/  LDC R15, c[0x0][0x148] ;  /* 0x00005200ff0f7b82 */ /* 0x000ee20000000800 */
[----:B0-----:R-:W-:-:S02]  /*4180*/  SHF.R.U64 R12, R4, R6, R3 ;  /* 0x00000006040c7219 */ /* 0x001fc40000001203 */
[----:B------:R-:W-:-:S05]  /*4190*/  SHF.R.U32.HI R3, RZ, R6, R3 ;  /* 0x00000006ff037219 */ /* 0x000fca0000011603 */
[----:B------:R-:W0:Y:S01]  /*41a0*/  LDC R20, c[0x0][0x600] ;  /* 0x00018000ff147b82 */ /* 0x000e220000000800 */
[-CC-:B-1----:R-:W-:Y:S02]  /*41b0*/  SHF.R.U64 R10, R12, R8.reuse, R3.reuse ;  /* 0x000000080c0a7219 */ /* 0x182fe40000001203 */
[----:B------:R-:W-:-:S05]  /*41c0*/  SHF.R.U32.HI R3, RZ, R8, R3 ;  /* 0x00000008ff037219 */ /* 0x000fca0000011603 */
[----:B------:R-:W1:Y:S01]  /*41d0*/  LDC R27, c[0x0][0x648] ;  /* 0x00019200ff1b7b82 */ /* 0x000e620000000800 */
[-C--:B--2---:R-:W-:Y:S02]  /*41e0*/  SHF.L.U32 R4, R5, R26.reuse, RZ ;  /* 0x0000001a05047219 */ /* 0x084fe400000006ff */
[-CC-:B------:R-:W-:Y:S02]  /*41f0*/  SHF.R.U64 R14, R10, R26.reuse, R3.reuse ;  /* 0x0000001a0a0e7219 */ /* 0x180fe40000001203 */
[----:B------:R-:W-:Y:S02]  /*4200*/  SHF.R.U32.HI R5, RZ, R26, R3 ;  /* 0x0000001aff057219 */ /* 0x000fe40000011603 */
[----:B------:R-:W-:Y:S01]  /*4210*/  LOP3.LUT R25, RZ, R4, RZ, 0x33, !PT ;  /* 0x00000004ff197212 */ /* 0x000fe200078e33ff */
[----:B------:R-:W2:Y:S01]  /*4220*/  LDC R30, c[0x0][0x638] ;  /* 0x00018e00ff1e7b82 */ /* 0x000ea20000000800 */
[----:B------:R-:W-:Y:S01]  /*4230*/  SHF.L.U32 R26, R7, R26, RZ ;  /* 0x0000001a071a7219 */ /* 0x000fe200000006ff */
[----:B------:R-:W-:-:S06]  /*4240*/  IMAD.MOV.U32 R4, RZ, RZ, R14 ;  /* 0x000000ffff047224 */ /* 0x000fcc00078e000e */
[----:B------:R-:W0:Y:S01]  /*4250*/  LDC R31, c[0x0][0x610] ;  /* 0x00018400ff1f7b82 */ /* 0x000e220000000800 */
[----:B----4-:R-:W-:Y:S05]  /*4260*/  @!P0 BRA `(.L_x_84) ;  /* 0x0000000000288947 */ /* 0x010fea0003800000 */
        /* <DEDUP_REMOVED lines=10> */
.L_x_84:
[----:B------:R-:W-:Y:S01]  /*4310*/  ISETP.NE.AND P0, PT, R2, 0x1, PT ;  /* 0x000000010200780c */ /* 0x000fe20003f05270 */
[----:B0-----:R-:W-:Y:S01]  /*4320*/  VIADD R7, R20, 0xffffffff ;  /* 0xffffffff14077836 */ /* 0x001fe20000000000 */
[----:B-1-3--:R-:W-:Y:S01]  /*4330*/  SHF.R.U64 R0, R4, R27, R5 ;  /* 0x0000001b04007219 */ /* 0x00afe20000001205 */
[----:B------:R-:W-:Y:S01]  /*4340*/  IMAD.MOV R13, RZ, RZ, -R13 ;  /* 0x000000ffff0d7224 */ /* 0x000fe200078e0a0d */
[----:B------:R-:W-:Y:S01]  /*4350*/  LOP3.LUT R5, R10, R25, RZ, 0xc0, !PT ;  /* 0x000000190a057212 */ /* 0x000fe200078ec0ff */
[----:B------:R-:W-:Y:S01]  /*4360*/  IMAD.MOV.U32 R4, RZ, RZ, 0x1 ;  /* 0x00000001ff047424 */ /* 0x000fe200078e00ff */
[----:B------:R-:W-:Y:S01]  /*4370*/  LOP3.LUT R12, R12, R7, RZ, 0xc0, !PT ;  /* 0x000000070c0c7212 */ /* 0x000fe200078ec0ff */
[----:B------:R-:W-:Y:S02]  /*4380*/  IMAD.MOV R3, RZ, RZ, -R0 ;  /* 0x000000ffff037224 */ /* 0x000fe400078e0a00 */
[----:B------:R-:W-:Y:S02]  /*4390*/  IMAD R0, R26, R0, R5 ;  /* 0x000000001a007224 */ /* 0x000fe400078e0205 */
[----:B--2---:R-:W-:-:S02]  /*43a0*/  IMAD R3, R3, R30, R14 ;  /* 0x0000001e03037224 */ /* 0x004fc400078e020e */
[----:B------:R-:W-:Y:S02]  /*43b0*/  @P0 IMAD R21, R15, R13, R24 ;  /* 0x0000000d0f150224 */ /* 0x000fe400078e0218 */
[----:B------:R-:W-:Y:S01]  /*43c0*/  IMAD R5, R3, R20, R12 ;  /* 0x0000001403057224 */ /* 0x000fe200078e020c */
[----:B------:R-:W-:Y:S01]  /*43d0*/  PRMT R3, R4, 0x7610, R3 ;  /* 0x0000761004037816 */ /* 0x000fe20000000003 */
[----:B------:R-:W-:-:S05]  /*43e0*/  IMAD R0, R0, R31, R21 ;  /* 0x0000001f00007224 */ /* 0x000fca00078e0215 */
[----:B------:R-:W-:Y:S02]  /*43f0*/  SEL R52, R5, R0, !P0 ;  /* 0x0000000005347207 */ /* 0x000fe40004000000 */
[----:B------:R-:W-:-:S07]  /*4400*/  SEL R0, R0, R5, !P0 ;  /* 0x0000000500007207 */ /* 0x000fce0004000000 */
.L_x_82:
[----:B------:R-:W-:Y:S01]  /*4410*/  LOP3.LUT P0, RZ, R3, 0xff, RZ, 0xc0, !PT ;  /* 0x000000ff03ff7812 */ /* 0x000fe2000780c0ff */
[----:B------:R-:W-:-:S12]  /*4420*/  IMAD.MOV.U32 R50, RZ, RZ, R0 ;  /* 0x000000ffff327224 */ /* 0x000fd800078e0000 */
[----:B------:R-:W-:Y:S05]  /*4430*/  @P0 BRA `(.L_x_85) ;  /* 0xffffffcc00f80947 */ /* 0x000fea000383ffff */
[----:B------:R-:W-:Y:S05]  /*4440*/  EXIT ;  /* 0x000000000000794d */ /* 0x000fea0003800000 */
.L_x_8:
[----:B0-----:R-:W-:Y:S01]  /*4450*/  ULDC.64 UR4, c[0x0][0x650] ;  /* 0x0001940000047ab9 */ /* 0x001fe20000000a00 */
        /* <DEDUP_REMOVED lines=25> */
.L_x_87:
[----:B------:R-:W0:Y:S01]  /*45f0*/  LDC.64 R28, c[0x0][0x640] ;  /* 0x00019000ff1c7b82 */ /* 0x000e220000000a00 */
[-CC-:B------:R-:W-:Y:S01]  /*4600*/  SHF.R.U64 R22, R12, R6.reuse, R13.reuse ;  /* 0x000000060c167219 */ /* 0x180fe2000000120d */
[----:B------:R-:W-:Y:S01]  /*4610*/  IMAD.MOV.U32 R30, RZ, RZ, 0x1 ;  /* 0x00000001ff1e7424 */ /* 0x000fe200078e00ff */
[----:B------:R-:W-:Y:S02]  /*4620*/  SHF.R.U32.HI R6, RZ, R6, R13 ;  /* 0x00000006ff067219 */ /* 0x000fe4000001160d */
        /* <DEDUP_REMOVED lines=8> */
[----:B------:R-:W-:Y:S01]  /*46b0*/  IMAD.IADD R9, R9, 0x1, R11 ;  /* 0x0000000109097824 */ /* 0x000fe200078e020b */
[----:B0-----:R-:W-:-:S04]  /*46c0*/  ISETP.NE.U32.AND P0, PT, R28, RZ, PT ;  /* 0x000000ff1c00720c */ /* 0x001fc80003f05070 */
[----:B------:R-:W-:Y:S02]  /*46d0*/  ISETP.NE.AND.EX P0, PT, R29, RZ, PT, P0 ;  /* 0x000000ff1d00720c */ /* 0x000fe40003f05300 */
[----:B------:R-:W0:Y:S01]  /*46e0*/  LDC R20, c[0x0][0x600] ;  /* 0x00018000ff147b82 */ /* 0x000e220000000800 */
[-CC-:B-1----:R-:W-:Y:S01]  /*46f0*/  SHF.R.U64 R14, R8, R10.reuse, R9.reuse ;  /* 0x0000000a080e7219 */ /* 0x182fe20000001209 */
[----:B------:R-:W-:Y:S01]  /*4700*/  IMAD.MOV.U32 R8, RZ, RZ, -0x1 ;  /* 0xffffffffff087424 */ /* 0x000fe200078e00ff */
[----:B------:R-:W-:-:S05]  /*4710*/  SHF.R.U32.HI R9, RZ, R10, R9 ;  /* 0x0000000aff097219 */ /* 0x000fca0000011609 */
[----:B------:R-:W1:Y:S01]  /*4720*/  LDC R24, c[0x0][0x648] ;  /* 0x00019200ff187b82 */ /* 0x000e620000000800 */
[-CC-:B--2---:R-:W-:Y:S02]  /*4730*/  SHF.R.U64 R23, R14, R12.reuse, R9.reuse ;  /* 0x0000000c0e177219 */ /* 0x184fe40000001209 */
[----:B------:R-:W-:-:S05]  /*4740*/  SHF.R.U32.HI R6, RZ, R12, R9 ;  /* 0x0000000cff067219 */ /* 0x000fca0000011609 */
[----:B------:R-:W2:Y:S01]  /*4750*/  LDC R26, c[0x0][0x638] ;  /* 0x00018e00ff1a7b82 */ /* 0x000ea20000000800 */
[-C--:B---3--:R-:W-:Y:S02]  /*4760*/  SHF.L.U32 R8, R8, R27.reuse, RZ ;  /* 0x0000001b08087219 */ /* 0x088fe400000006ff */
[-CC-:B------:R-:W-:Y:S02]  /*4770*/  SHF.R.U64 R25, R23, R27.reuse, R6.reuse ;  /* 0x0000001b17197219 */ /* 0x180fe40000001206 */
[----:B------:R-:W-:Y:S02]  /*4780*/  LOP3.LUT R32, RZ, R8, RZ, 0x33, !PT ;  /* 0x00000008ff207212 */ /* 0x000fe400078e33ff */
[----:B------:R-:W-:Y:S01]  /*4790*/  SHF.R.U32.HI R9, RZ, R27, R6 ;  /* 0x0000001bff097219 */ /* 0x000fe20000011606 */
[----:B------:R-:W3:Y:S01]  /*47a0*/  LDC R31, c[0x0][0x610] ;  /* 0x00018400ff1f7b82 */ /* 0x000ee20000000800 */
[----:B------:R-:W-:Y:S01]  /*47b0*/  IMAD.MOV.U32 R8, RZ, RZ, R25 ;  /* 0x000000ffff087224 */ /* 0x000fe200078e0019 */
[----:B------:R-:W-:Y:S06]  /*47c0*/  @!P0 BRA `(.L_x_88) ;  /* 0x0000000000288947 */ /* 0x000fec0003800000 */
        /* <DEDUP_REMOVED lines=10> */
.L_x_88:
[----:B------:R-:W-:Y:S02]  /*4870*/  ISETP.NE.AND P0, PT, R2, 0x1, PT ;  /* 0x000000010200780c */ /* 0x000fe40003f05270 */
[----:B-1----:R-:W-:Y:S01]  /*4880*/  SHF.R.U64 R6, R8, R24, R9 ;  /* 0x0000001808067219 */ /* 0x002fe20000001209 */
[----:B0-----:R-:W-:Y:S01]  /*4890*/  VIADD R9, R20, 0xffffffff ;  /* 0xffffffff14097836 */ /* 0x001fe20000000000 */
[----:B------:R-:W-:Y:S02]  /*48a0*/  SHF.L.U32 R30, R30, R27, RZ ;  /* 0x0000001b1e1e7219 */ /* 0x000fe400000006ff */
[----:B------:R-:W-:Y:S01]  /*48b0*/  LOP3.LUT R5, R23, R32, RZ, 0xc0, !PT ;  /* 0x0000002017057212 */ /* 0x000fe200078ec0ff */
[----:B------:R-:W-:-:S04]  /*48c0*/  IMAD.MOV R8, RZ, RZ, -R6 ;  /* 0x000000ffff087224 */ /* 0x000fc800078e0a06 */
[----:B------:R-:W-:Y:S01]  /*48d0*/  IMAD R6, R30, R6, R5 ;  /* 0x000000061e067224 */ /* 0x000fe200078e0205 */
[----:B------:R-:W-:Y:S01]  /*48e0*/  LOP3.LUT R5, R14, R9, RZ, 0xc0, !PT ;  /* 0x000000090e057212 */ /* 0x000fe200078ec0ff */
[----:B------:R-:W-:Y:S02]  /*48f0*/  @P0 IMAD R3, R7, R21, R4 ;  /* 0x0000001507030224 */ /* 0x000fe400078e0204 */
[----:B--2---:R-:W-:Y:S02]  /*4900*/  IMAD R4, R8, R26, R25 ;  /* 0x0000001a08047224 */ /* 0x004fe400078e0219 */
[----:B---3--:R-:W-:Y:S02]  /*4910*/  IMAD R3, R6, R31, R3 ;  /* 0x0000001f06037224 */ /* 0x008fe400078e0203 */
[----:B------:R-:W-:Y:S02]  /*4920*/  IMAD R4, R4, R20, R5 ;  /* 0x0000001404047224 */ /* 0x000fe400078e0205 */
[----:B------:R-:W-:-:S02]  /*4930*/  IMAD.MOV.U32 R8, RZ, RZ, 0x1 ;  /* 0x00000001ff087424 */ /* 0x000fc400078e00ff */
[----:B------:R-:W-:Y:S01]  /*4940*/  IMAD.MOV.U32 R6, RZ, RZ, R22 ;  /* 0x000000ffff067224 */ /* 0x000fe200078e0016 */
[----:B------:R-:W-:Y:S02]  /*4950*/  SEL R20, R4, R3, !P0 ;  /* 0x0000000304147207 */ /* 0x000fe40004000000 */
[----:B------:R-:W-:-:S07]  /*4960*/  SEL R13, R3, R4, !P0 ;  /* 0x00000004030d7207 */ /* 0x000fce0004000000 */
.L_x_86:
[----:B------:R-:W-:-:S08]  /*4970*/  NOP ;  /* 0x0000000000007918 */ /* 0x000fd00000000000 */
[----:B------:R-:W0:-:S00]  /*4980*/  USETMAXREG.DEALLOC.CTAPOOL 0x28 ;  /* 0x00000028000079c8 */ /* 0x000e0000080e0500 */
[----:B0-----:R-:W-:-:S13]  /*4990*/  ISETP.NE.AND P0, PT, R0, RZ, PT ;  /* 0x000000ff0000720c */ /* 0x001fda0003f05270 */
[----:B------:R-:W-:Y:S05]  /*49a0*/  @P0 EXIT ;  /* 0x000000000000094d */ /* 0x000fea0003800000 */
[----:B------:R-:W-:Y:S01]  /*49b0*/  LOP3.LUT P0, RZ, R8, 0xff, RZ, 0xc0, !PT ;  /* 0x000000ff08ff7812 */ /* 0x000fe2000780c0ff */
[----:B------:R-:W-:Y:S02]  /*49c0*/  IMAD.MOV.U32 R0, RZ, RZ, 0x1 ;  /* 0x00000001ff007424 */ /* 0x000fe400078e00ff */
[----:B------:R-:W-:-:S10]  /*49d0*/  IMAD.MOV.U32 R3, RZ, RZ, RZ ;  /* 0x000000ffff037224 */ /* 0x000fd400078e00ff */
[----:B------:R-:W-:Y:S05]  /*49e0*/  @!P0 BRA `(.L_x_89) ;  /* 0x0000000c003c8947 */ /* 0x000fea0003800000 */
[----:B------:R-:W0:Y:S01]  /*49f0*/  LDC R0, c[0x0][0x28c] ;  /* 0x0000a300ff007b82 */ /* 0x000e220000000800 */
[----:B------:R-:W1:Y:S01]  /*4a00*/  S2R R9, SR_CgaCtaId ;  /* 0x0000000000097919 */ /* 0x000e620000008800 */
[----:B------:R-:W-:Y:S01]  /*4a10*/  ULDC UR5, c[0x0][0x600] ;  /* 0x0001800000057ab9 */ /* 0x000fe20000000800 */
[----:B------:R-:W-:Y:S01]  /*4a20*/  ULDC UR4, c[0x0][0xc] ;  /* 0x0000030000047ab9 */ /* 0x000fe20000000800 */
[----:B------:R-:W-:Y:S01]  /*4a30*/  UIADD3 UR16, UR5, -0x1, URZ ;  /* 0xffffffff05107890 */ /* 0x000fe2000fffe03f */
[----:B------:R-:W-:Y:S01]  /*4a40*/  BSSY B0, `(.L_x_89) ;  /* 0x00000c9000007945 */ /* 0x000fe20003800000 */
[----:B------:R-:W-:Y:S01]  /*4a50*/  ULDC UR6, c[0x0][0x658] ;  /* 0x0001960000067ab9 */ /* 0x000fe20000000800 */
[----:B------:R-:W-:Y:S01]  /*4a60*/  ULDC UR5, c[0x0][0x10] ;  /* 0x0000040000057ab9 */ /* 0x000fe20000000800 */
[----:B------:R-:W-:Y:S01]  /*4a70*/  UMOV UR7, 0xffffffff ;  /* 0xffffffff00077882 */ /* 0x000fe20000000000 */
[----:B------:R-:W-:Y:S01]  /*4a80*/  UMOV UR8, 0x1 ;  /* 0x0000000100087882 */ /* 0x000fe20000000000 */
[----:B------:R-:W-:Y:S01]  /*4a90*/  UIMAD.WIDE.U32 UR4, UR4, UR5, URZ ;  /* 0x00000005040472a5 */ /* 0x000fe2000f8e003f */
[----:B------:R-:W-:Y:S01]  /*4aa0*/  IMAD.MOV.U32 R11, RZ, RZ, 0x1 ;  /* 0x00000001ff0b7424 */ /* 0x000fe200078e00ff */
[----:B------:R-:W-:Y:S01]  /*4ab0*/  USHF.L.U32 UR7, UR7, UR6, URZ ;  /* 0x0000000607077299 */ /* 0x000fe2000800063f */
[----:B------:R-:W-:Y:S01]  /*4ac0*/  LOP3.LUT R8, R19, 0x2, RZ, 0xfc, !PT ;  /* 0x0000000213087812 */ /* 0x000fe200078efcff */
[----:B------:R-:W-:-:S02]  /*4ad0*/  USHF.L.U32 UR18, UR8, UR6, URZ ;  /* 0x0000000608127299 */ /* 0x000fc4000800063f */
[----:B------:R-:W-:Y:S01]  /*4ae0*/  ULOP3.LUT UR17, URZ, UR7, URZ, 0x33, !UPT ;  /* 0x000000073f117292 */ /* 0x000fe2000f8e333f */
[----:B------:R-:W-:Y:S01]  /*4af0*/  ULDC UR6, c[0x0][0x14] ;  /* 0x0000050000067ab9 */ /* 0x000fe20000000800 */
[----:B------:R-:W-:Y:S01]  /*4b00*/  ULDC.64 UR22, c[0x0][0x198] ;  /* 0x0000660000167ab9 */ /* 0x000fe20000000a00 */
[----:B------:R-:W-:Y:S02]  /*4b10*/  UIMAD.WIDE.U32 UR20, UR4, UR6, URZ ;  /* 0x00000006041472a5 */ /* 0x000fe4000f8e003f */
[----:B------:R-:W-:Y:S01]  /*4b20*/  UIMAD UR13, UR5, UR6, URZ ;  /* 0x00000006050d72a4 */ /* 0x000fe2000f8e023f */
[----:B0-----:R-:W-:-:S03]  /*4b30*/  VIADD R0, R0, 0x1f ;  /* 0x0000001f00007836 */ /* 0x001fc60000000000 */
[----:B------:R-:W-:Y:S02]  /*4b40*/  UIADD3 UR13, UR21, UR13, URZ ;  /* 0x0000000d150d7290 */ /* 0x000fe4000fffe03f */
[----:B------:R-:W-:-:S04]  /*4b50*/  SHF.R.S32.HI R3, RZ, 0x1f, R0 ;  /* 0x0000001fff037819 */ /* 0x000fc80000011400 */
[----:B------:R-:W-:Y:S01]  /*4b60*/  LEA.HI R3, R3, R0, RZ, 0x5 ;  /* 0x0000000003037211 */ /* 0x000fe200078f28ff */
[----:B------:R-:W-:Y:S01]  /*4b70*/  IMAD.MOV.U32 R0, RZ, RZ, 0x1 ;  /* 0x00000001ff007424 */ /* 0x000fe200078e00ff */
[----:B-1----:R-:W-:Y:S02]  /*4b80*/  LOP3.LUT R9, R9, 0x1, RZ, 0xc0, !PT ;  /* 0x0000000109097812 */ /* 0x002fe400078ec0ff */
[----:B------:R-:W-:Y:S01]  /*4b90*/  SHF.R.S32.HI R10, RZ, 0x5, R3 ;  /* 0x00000005ff0a7819 */ /* 0x000fe20000011403 */
[----:B------:R-:W-:-:S04]  /*4ba0*/  IMAD.MOV.U32 R3, RZ, RZ, RZ ;  /* 0x000000ffff037224 */ /* 0x000fc800078e00ff */
[----:B------:R-:W-:-:S07]  /*4bb0*/  VIADD R12, R10, 0x1 ;  /* 0x000000010a0c7836 */ /* 0x000fce0000000000 */
.L_x_100:
[----:B------:R-:W-:-:S03]  /*4bc0*/  UMOV UR4, 0xffffffff ;  /* 0xffffffff00047882 */ /* 0x000fc60000000000 */
[----:B------:R-:W-:Y:S05]  /*4bd0*/  BRA.DIV UR4, `(.L_x_90) ;  /* 0x0000001604ec7947 */ /* 0x000fea000b800000 */
[----:B------:R-:W-:-:S13]  /*4be0*/  ELECT P6, URZ, PT ;  /* 0x00000000003f782f */ /* 0x000fda00038c0000 */
.L_x_127:
[----:B------:R-:W0:Y:S01]  /*4bf0*/  LDC R4, c[0x0][0x28c] ;  /* 0x0000a300ff047b82 */ /* 0x000e220000000800 */
[----:B------:R-:W-:Y:S01]  /*4c00*/  BSSY B1, `(.L_x_91) ;  /* 0x000003a000017945 */ /* 0x000fe20003800000 */
[----:B0-----:R-:W-:-:S13]  /*4c10*/  ISETP.LT.OR P6, PT, R4, 0x1, !P6 ;  /* 0x000000010400780c */ /* 0x001fda00077c1670 */
[----:B------:R-:W-:Y:S05]  /*4c20*/  @P6 BRA `(.L_x_92) ;  /* 0x0000000000dc6947 */ /* 0x000fea0003800000 */
[----:B------:R-:W-:Y:S02]  /*4c30*/  IMAD R20, R20, 0x2, R9 ;  /* 0x0000000214147824 */ /* 0x000fe400078e0209 */
[----:B------:R-:W-:Y:S02]  /*4c40*/  IMAD.SHL.U32 R21, R13, 0x80, RZ ;  /* 0x000000800d157824 */ /* 0x000fe400078e00ff */
[----:B------:R-:W-:Y:S02]  /*4c50*/  IMAD.MOV.U32 R22, RZ, RZ, RZ ;  /* 0x000000ffff167224 */ /* 0x000fe400078e00ff */
[----:B------:R-:W-:Y:S02]  /*4c60*/  IMAD.MOV.U32 R4, RZ, RZ, R12 ;  /* 0x000000ffff047224 */ /* 0x000fe400078e000c */
[----:B------:R-:W-:Y:S02]  /*4c70*/  IMAD.MOV.U32 R5, RZ, RZ, R0 ;  /* 0x000000ffff057224 */ /* 0x000fe400078e0000 */
[----:B------:R-:W-:-:S02]  /*4c80*/  IMAD.MOV.U32 R14, RZ, RZ, R3 ;  /* 0x000000ffff0e7224 */ /* 0x000fc400078e0003 */
[----:B------:R-:W-:-:S07]  /*4c90*/  IMAD R15, R20, 0x18, RZ ;  /* 0x00000018140f7824 */ /* 0x000fce00078e02ff */
.L_x_95:
[----:B------:R-:W0:Y:S01]  /*4ca0*/  S2R R20, SR_CgaCtaId ;  /* 0x0000000000147919 */ /* 0x000e220000008800 */
[----:B------:R-:W-:Y:S02]  /*4cb0*/  MOV R7, 0x400 ;  /* 0x0000040000077802 */ /* 0x000fe40000000f00 */
[----:B------:R-:W-:-:S13]  /*4cc0*/  LOP3.LUT P1, RZ, R18, 0x7f, RZ, 0xc0, !PT ;  /* 0x0000007f12ff7812 */ /* 0x000fda000782c0ff */
[----:B------:R-:W1:Y:S01]  /*4cd0*/  @!P1 LDC R13, c[0x0][0x500] ;  /* 0x00014000ff0d9b82 */ /* 0x000e620000000800 */
[----:B0-----:R-:W-:Y:S02]  /*4ce0*/  LEA R23, R20, R7, 0x18 ;  /* 0x0000000714177211 */ /* 0x001fe400078ec0ff */
[----:B------:R-:W-:-:S03]  /*4cf0*/  SHF.L.U32 R7, R5, 0x1f, RZ ;  /* 0x0000001f05077819 */ /* 0x000fc600000006ff */
[----:B------:R-:W-:-:S04]  /*4d00*/  IMAD R20, R14, 0x8, R23 ;  /* 0x000000080e147824 */ /* 0x000fc800078e0217 */
[----:B------:R-:W0:Y:S02]  /*4d10*/  SYNCS.PHASECHK.TRANS64.TRYWAIT P0, [R20+URZ+0xa0], R7 ;  /* 0x0000a007140075a7 */ /* 0x000e24000800017f */
[----:B01----:R-:W-:Y:S05]  /*4d20*/  @!P0 BRA `(.L_x_93) ;  /* 0x0000001400b88947 */ /* 0x003fea0003800000 */
.L_x_128:
[----:B0-----:R-:W-:Y:S01]  /*4d30*/  PRMT R7, R8, 0x9910, RZ ;  /* 0x0000991008077816 */ /* 0x001fe200000000ff */
[----:B------:R0:W-:Y:S03]  /*4d40*/  @!P1 SYNCS.ARRIVE.TRANS64 RZ, [R20+URZ], R13 ;  /* 0x0000000d14ff99a7 */ /* 0x0001e6000800003f */
[----:B------:R-:W-:-:S13]  /*4d50*/  ISETP.NE.AND P0, PT, R7, 0x2, PT ;  /* 0x000000020700780c */ /* 0x000fda0003f05270 */
[----:B0-----:R-:W-:Y:S05]  /*4d60*/  @P0 BRA `(.L_x_94) ;  /* 0x0000000000040947 */ /* 0x001fea0003800000 */
[----:B------:R-:W-:Y:S01]  /*4d70*/  BPT.TRAP 0x1 ;  /* 0x000000040000795c */ /* 0x000fe20000300000 */
.L_x_94:
[----:B------:R-:W-:Y:S01]  /*4d80*/  IMAD R7, R14, 0x2, R9 ;  /* 0x000000020e077824 */ /* 0x000fe200078e0209 */
[----:B------:R-:W-:Y:S01]  /*4d90*/  R2UR UR9, R20 ;  /* 0x00000000140972ca */ /* 0x000fe200000e0000 */
[--C-:B------:R-:W-:Y:S01]  /*4da0*/  IMAD R13, R14, 0x2000, R23.reuse ;  /* 0x000020000e0d7824 */ /* 0x100fe200078e0217 */
[----:B------:R-:W-:Y:S01]  /*4db0*/  UIADD3 UR4, UP0, UR22, 0xf0, URZ ;  /* 0x000000f016047890 */ /* 0x000fe2000ff1e03f */
[----:B------:R-:W-:Y:S01]  /*4dc0*/  IMAD R7, R7, 0x300, RZ ;  /* 0x0000030007077824 */ /* 0x000fe200078e02ff */
[----:B------:R-:W-:Y:S01]  /*4dd0*/  R2UR UR11, R21 ;  /* 0x00000000150b72ca */ /* 0x000fe200000e0000 */
[----:B------:R-:W-:Y:S01]  /*4de0*/  VIADD R4, R4, 0xffffffff ;  /* 0xffffffff04047836 */ /* 0x000fe20000000000 */
[----:B------:R-:W-:Y:S01]  /*4df0*/  R2UR UR5, R13 ;  /* 0x000000000d0572ca */ /* 0x000fe200000e0000 */
[----:B------:R-:W-:Y:S01]  /*4e00*/  IMAD R7, R7, 0x2, R23 ;  /* 0x0000000207077824 */ /* 0x000fe200078e0217 */
[----:B------:R-:W-:Y:S01]  /*4e10*/  R2UR UR10, R22 ;  /* 0x00000000160a72ca */ /* 0x000fe200000e0000 */
[----:B------:R-:W-:Y:S01]  /*4e20*/  UIADD3 UR24, UP1, UR22, 0x1f0, URZ ;  /* 0x000001f016187890 */ /* 0x000fe2000ff3e03f */
[----:B------:R-:W-:Y:S01]  /*4e30*/  R2UR UR12, R6 ;  /* 0x00000000060c72ca */ /* 0x000fe200000e0000 */
[----:B------:R-:W-:Y:S01]  /*4e40*/  VIADD R14, R14, 0x1 ;  /* 0x000000010e0e7836 */ /* 0x000fe20000000000 */
[----:B------:R-:W-:Y:S01]  /*4e50*/  R2UR UR8, R7 ;  /* 0x00000000070872ca */ /* 0x000fe200000e0000 */
[----:B------:R-:W-:Y:S01]  /*4e60*/  UIADD3.X UR25, URZ, UR23, URZ, UP1, !UPT ;  /* 0x000000173f197290 */ /* 0x000fe20008ffe43f */
[----:B------:R-:W-:Y:S01]  /*4e70*/  R2UR UR19, R15 ;  /* 0x000000000f1372ca */ /* 0x000fe200000e0000 */
[----:B------:R-:W-:Y:S01]  /*4e80*/  UMOV UR6, 0x0 ;  /* 0x0000000000067882 */ /* 0x000fe20000000000 */
[----:B------:R-:W-:Y:S01]  /*4e90*/  ISETP.GT.AND P1, PT, R4, 0x1, PT ;  /* 0x000000010400780c */ /* 0x000fe20003f24270 */
[----:B------:R-:W-:Y:S01]  /*4ea0*/  UMOV UR7, 0x10000000 ;  /* 0x1000000000077882 */ /* 0x000fe20000000000 */
[----:B------:R-:W-:Y:S01]  /*4eb0*/  ISETP.NE.AND P0, PT, R14, 0x14, PT ;  /* 0x000000140e00780c */ /* 0x000fe20003f05270 */
[----:B------:R-:W-:Y:S01]  /*4ec0*/  UIADD3 UR14, UR5, 0x200, URZ ;  /* 0x00000200050e7890 */ /* 0x000fe2000fffe03f */
[----:B------:R-:W-:Y:S01]  /*4ed0*/  VIADD R22, R22, 0x20 ;  /* 0x0000002016167836 */ /* 0x000fe20000000000 */
[----:B------:R-:W-:Y:S01]  /*4ee0*/  UIADD3.X UR5, URZ, UR23, URZ, UP0, !UPT ;  /* 0x000000173f057290 */ /* 0x000fe200087fe43f */
[----:B------:R-:W-:Y:S01]  /*4ef0*/  SEL R20, RZ, 0x1, P0 ;  /* 0x00000001ff147807 */ /* 0x000fe20000000000 */
[----:B------:R-:W-:Y:S01]  /*4f00*/  UMOV UR26, 0x30000 ;  /* 0x00030000001a7882 */ /* 0x000fe20000000000 */
[----:B------:R-:W-:Y:S01]  /*4f10*/  SEL R14, R14, RZ, P0 ;  /* 0x000000ff0e0e7207 */ /* 0x000fe20000000000 */
[----:B------:R-:W-:Y:S01]  /*4f20*/  UIADD3 UR15, UR8, 0x28200, URZ ;  /* 0x00028200080f7890 */ /* 0x000fe2000fffe03f */
[----:B------:R-:W-:-:S02]  /*4f30*/  LOP3.LUT R5, R5, R20, RZ, 0x3c, !PT ;  /* 0x0000001405057212 */ /* 0x000fc400078e3cff */
[----:B------:R-:W-:Y:S02]  /*4f40*/  UMOV UR8, UR14 ;  /* 0x0000000e00087c82 */ /* 0x000fe40008000000 */
[----:B------:R0:W-:Y:S02]  /*4f50*/  UTMALDG.3D [UR8], [UR4], desc[UR6] ;  /* 0x00000608040075b4 */ /* 0x0001e40008011000 */
[----:B0-----:R-:W-:Y:S01]  /*4f60*/  UMOV UR8, UR15 ;  /* 0x0000000f00087c82 */ /* 0x001fe20008000000 */
[----:B------:R-:W-:Y:S02]  /*4f70*/  UMOV UR11, UR19 ;  /* 0x00000013000b7c82 */ /* 0x000fe40008000000 */
[----:B------:R0:W-:Y:S02]  /*4f80*/  UTMALDG.3D.MULTICAST [UR8], [UR24], UR26, desc[UR6] ;  /* 0x00000608180073b4 */ /* 0x0001e4000801181a */
[----:B0-----:R-:W-:Y:S05]  /*4f90*/  @P1 BRA `(.L_x_95) ;  /* 0xfffffffc00401947 */ /* 0x001fea000383ffff */
.L_x_92:
[----:B------:R-:W-:Y:S05]  /*4fa0*/  BSYNC B1 ;  /* 0x0000000000017941 */ /* 0x000fea0003800000 */
.L_x_91:
[----:B------:R-:W-:Y:S01]  /*4fb0*/  LOP3.LUT P1, RZ, R11, 0xff, RZ, 0xc0, !PT ;  /* 0x000000ff0bff7812 */ /* 0x000fe2000782c0ff */
[C---:B------:R-:W-:Y:S01]  /*4fc0*/  IMAD.IADD R6, R10.reuse, 0x1, R3 ;  /* 0x000000010a067824 */ /* 0x040fe200078e0203 */
[----:B------:R-:W-:Y:S01]  /*4fd0*/  ULDC.64 UR4, c[0x0][0x650] ;  /* 0x0001940000047ab9 */ /* 0x000fe20000000a00 */
[----:B------:R-:W-:Y:S01]  /*4fe0*/  ISETP.GE.U32.AND P2, PT, R10, 0x14, PT ;  /* 0x000000140a00780c */ /* 0x000fe20003f46070 */
[----:B------:R-:W-:Y:S01]  /*4ff0*/  BSSY B1, `(.L_x_96) ;  /* 0x000006b000017945 */ /* 0x000fe20003800000 */
[----:B------:R-:W-:Y:S01]  /*5000*/  IMAD.MOV.U32 R13, RZ, RZ, -0x1 ;  /* 0xffffffffff0d7424 */ /* 0x000fe200078e00ff */
[----:B------:R-:W-:Y:S01]  /*5010*/  ISETP.GT.U32.AND P0, PT, R6, 0x13, PT ;  /* 0x000000130600780c */ /* 0x000fe20003f04070 */
[----:B------:R-:W-:Y:S01]  /*5020*/  IMAD.MOV.U32 R20, RZ, RZ, -0x1 ;  /* 0xffffffffff147424 */ /* 0x000fe200078e00ff */
[----:B------:R-:W-:Y:S02]  /*5030*/  PRMT R11, RZ, 0x7610, R11 ;  /* 0x00007610ff0b7816 */ /* 0x000fe4000000000b */
[----:B------:R-:W-:-:S03]  /*5040*/  ISETP.LT.U32.AND P0, PT, R10, 0x14, P0 ;  /* 0x000000140a00780c */ /* 0x000fc60000701070 */
[----:B------:R-:W0:Y:S01]  /*5050*/  @P1 S2R R5, SR_CgaCtaId ;  /* 0x0000000000051919 */ /* 0x000e220000008800 */
[----:B------:R-:W-:-:S04]  /*5060*/  @P1 MOV R4, 0x400 ;  /* 0x0000040000041802 */ /* 0x000fc80000000f00 */
[----:B0-----:R-:W-:Y:S01]  /*5070*/  @P1 LEA R3, R5, R4, 0x18 ;  /* 0x0000000405031211 */ /* 0x001fe200078ec0ff */
[----:B------:R-:W-:-:S03]  /*5080*/  IMAD.WIDE.U32 R4, R6, -0x33333333, RZ ;  /* 0xcccccccd06047825 */ /* 0x000fc600078e00ff */
[----:B------:R0:W-:Y:S01]  /*5090*/  @P1 SYNCS.ARRIVE.TRANS64.A1T0 RZ, [R3+URZ+0x158], RZ ;  /* 0x000158ff03ff19a7 */ /* 0x0001e2000810003f */
[----:B------:R-:W-:Y:S02]  /*50a0*/  IADD3 R16, P1, R16, UR20, RZ ;  /* 0x0000001410107c10 */ /* 0x000fe4000ff3e0ff */
[----:B------:R-:W-:Y:S02]  /*50b0*/  SHF.R.U32.HI R5, RZ, 0x4, R5 ;  /* 0x00000004ff057819 */ /* 0x000fe40000011605 */
[----:B------:R-:W-:Y:S02]  /*50c0*/  IADD3.X R17, R17, UR13, RZ, P1, !PT ;  /* 0x0000000d11117c10 */ /* 0x000fe40008ffe4ff */
[----:B------:R-:W-:Y:S02]  /*50d0*/  PRMT R4, RZ, 0x7610, R4 ;  /* 0x00007610ff047816 */ /* 0x000fe40000000004 */
[----:B0-----:R-:W-:Y:S02]  /*50e0*/  SEL R3, RZ, 0x1, !P0 ;  /* 0x00000001ff037807 */ /* 0x001fe40004000000 */
[----:B------:R-:W-:-:S02]  /*50f0*/  ISETP.GE.U32.AND P0, PT, R16, UR4, PT ;  /* 0x0000000410007c0c */ /* 0x000fc4000bf06070 */
[----:B------:R-:W-:Y:S01]  /*5100*/  LOP3.LUT R0, R0, R3, RZ, 0x3c, !PT ;  /* 0x0000000300007212 */ /* 0x000fe200078e3cff */
[----:B------:R-:W-:Y:S01]  /*5110*/  IMAD R3, R5, -0x14, R6 ;  /* 0xffffffec05037824 */ /* 0x000fe200078e0206 */
[----:B------:R-:W-:Y:S01]  /*5120*/  ISETP.GE.U32.AND.EX P0, PT, R17, UR5, PT, P0 ;  /* 0x0000000511007c0c */ /* 0x000fe2000bf06100 */
[----:B------:R-:W-:Y:S01]  /*5130*/  IMAD.MOV.U32 R6, RZ, RZ, -0x1 ;  /* 0xffffffffff067424 */ /* 0x000fe200078e00ff */
[----:B------:R-:W-:-:S11]  /*5140*/  @P2 LOP3.LUT R0, R0, 0x1, R5, 0x78, !PT ;  /* 0x0000000100002812 */ /* 0x000fd600078e7805 */
[----:B------:R-:W-:Y:S05]  /*5150*/  @P0 BRA `(.L_x_97) ;  /* 0x0000000400500947 */ /* 0x000fea0003800000 */
[----:B------:R-:W0:Y:S01]  /*5160*/  S2R R15, SR_CTAID.X ;  /* 0x00000000000f7919 */ /* 0x000e220000002500 */
[----:B------:R-:W-:Y:S01]  /*5170*/  ULDC.64 UR4, c[0x0][0x628] ;  /* 0x00018a0000047ab9 */ /* 0x000fe20000000a00 */
[----:B------:R-:W1:Y:S01]  /*5180*/  LDC R20, c[0x0][0x144] ;  /* 0x00005100ff147b82 */ /* 0x000e620000000800 */
[----:B------:R-:W-:Y:S01]  /*5190*/  ISETP.NE.U32.AND P0, PT, RZ, UR4, PT ;  /* 0x00000004ff007c0c */ /* 0x000fe2000bf05070 */
[----:B------:R-:W2:Y:S01]  /*51a0*/  S2R R13, SR_CTAID.Y ;  /* 0x00000000000d7919 */ /* 0x000ea20000002600 */
[----:B------:R-:W-:Y:S01]  /*51b0*/  ULDC UR7, c[0x0][0x630] ;  /* 0x00018c0000077ab9 */ /* 0x000fe20000000800 */
[----:B------:R-:W-:Y:S01]  /*51c0*/  ULDC UR8, c[0x0][0x150] ;  /* 0x0000540000087ab9 */ /* 0x000fe20000000800 */
[----:B------:R-:W-:Y:S01]  /*51d0*/  ISETP.NE.AND.EX P0, PT, RZ, UR5, PT, P0 ;  /* 0x00000005ff007c0c */ /* 0x000fe2000bf05300 */
[----:B------:R-:W-:Y:S02]  /*51e0*/  IMAD.MOV.U32 R4, RZ, RZ, R16 ;  /* 0x000000ffff047224 */ /* 0x000fe400078e0010 */
[----:B------:R-:W-:Y:S01]  /*51f0*/  IMAD.MOV.U32 R5, RZ, RZ, R17 ;  /* 0x000000ffff057224 */ /* 0x000fe200078e0011 */
[----:B0-----:R-:W-:-:S09]  /*5200*/  I2FP.F32.U32 R22, R15 ;  /* 0x0000000f00167245 */ /* 0x001fd20000201000 */
[----:B------:R-:W-:Y:S05]  /*5210*/  @!P0 BRA `(.L_x_98) ;  /* 0x0000000000288947 */ /* 0x000fea0003800000 */
[----:B------:R-:W-:Y:S02]  /*5220*/  ULDC UR6, c[0x0][0x634] ;  /* 0x00018d0000067ab9 */ /* 0x000fe40000000800 */
[----:B------:R-:W-:-:S05]  /*5230*/  IADD3 R5, P0, R16, UR6, RZ ;  /* 0x0000000610057c10 */ /* 0x000fca000ff1e0ff */
[----:B------:R-:W-:-:S04]  /*5240*/  IMAD.X R21, RZ, RZ, R17, P0 ;  /* 0x000000ffff157224 */ /* 0x000fc800000e0611 */
[----:B------:R-:W-:-:S04]  /*5250*/  IMAD.WIDE.U32 R6, R21, UR4, RZ ;  /* 0x0000000415067c25 */ /* 0x000fc8000f8e00ff */
[----:B------:R-:W-:-:S04]  /*5260*/  IMAD.WIDE.U32 R6, P0, R5, UR5, R6 ;  /* 0x0000000505067c25 */ /* 0x000fc8000f800006 */
[----:B------:R-:W-:-:S04]  /*5270*/  IMAD.WIDE.U32 R4, R5, UR4, RZ ;  /* 0x0000000405047c25 */ /* 0x000fc8000f8e00ff */
[----:B------:R-:W-:Y:S01]  /*5280*/  IMAD.MOV.U32 R4, RZ, RZ, R7 ;  /* 0x000000ffff047224 */ /* 0x000fe200078e0007 */
[----:B------:R-:W-:Y:S01]  /*5290*/  IADD3 RZ, P1, R5, R6, RZ ;  /* 0x0000000605ff7210 */ /* 0x000fe20007f3e0ff */
[----:B------:R-:W-:-:S04]  /*52a0*/  IMAD.X R5, RZ, RZ, RZ, P0 ;  /* 0x000000ffff057224 */ /* 0x000fc800000e06ff */
[----:B------:R-:W-:-:S08]  /*52b0*/  IMAD.WIDE.U32.X R4, R21, UR5, R4, P1 ;  /* 0x0000000515047c25 */ /* 0x000fd000088e0404 */
.L_x_98:
[----:B------:R-:W-:Y:S01]  /*52c0*/  FMUL R22, R22, UR8 ;  /* 0x0000000816167c20 */ /* 0x000fe20008400000 */
[--C-:B------:R-:W-:Y:S01]  /*52d0*/  SHF.R.U64 R14, R4, UR7, R5.reuse ;  /* 0x00000007040e7c19 */ /* 0x100fe20008001205 */
[----:B------:R-:W-:Y:S01]  /*52e0*/  ULDC.64 UR4, c[0x0][0x620] ;  /* 0x0001880000047ab9 */ /* 0x000fe20000000a00 */
[----:B------:R-:W-:Y:S01]  /*52f0*/  SHF.R.U32.HI R4, RZ, UR7, R5 ;  /* 0x00000007ff047c19 */ /* 0x000fe20008011605 */
[----:B------:R-:W-:Y:S01]  /*5300*/  ULDC.64 UR6, c[0x0][0x640] ;  /* 0x0001900000067ab9 */ /* 0x000fe20000000a00 */
[----:B------:R-:W-:Y:S01]  /*5310*/  IADD3 R5, P0, RZ, -R14, RZ ;  /* 0x8000000eff057210 */ /* 0x000fe20007f1e0ff */
[----:B------:R-:W0:Y:S04]  /*5320*/  F2I.U32.TRUNC.NTZ R22, R22 ;  /* 0x0000001600167305 */ /* 0x000e28000020f000 */
[----:B------:R-:W-:Y:S01]  /*5330*/  IMAD.X R4, RZ, RZ, ~R4, P0 ;  /* 0x000000ffff047224 */ /* 0x000fe200000e0e04 */
[----:B------:R-:W-:-:S03]  /*5340*/  ISETP.NE.U32.AND P0, PT, RZ, UR6, PT ;  /* 0x00000006ff007c0c */ /* 0x000fc6000bf05070 */
[----:B------:R-:W-:Y:S01]  /*5350*/  IMAD R4, R4, UR4, RZ ;  /* 0x0000000404047c24 */ /* 0x000fe2000f8e02ff */
[----:B------:R-:W-:-:S03]  /*5360*/  ISETP.NE.AND.EX P0, PT, RZ, UR7, PT, P0 ;  /* 0x00000007ff007c0c */ /* 0x000fc6000bf05300 */
[C---:B------:R-:W-:Y:S01]  /*5370*/  IMAD R7, R5.reuse, UR5, R4 ;  /* 0x0000000505077c24 */ /* 0x040fe2000f8e0204 */
[----:B------:R-:W-:Y:S01]  /*5380*/  ULDC UR5, c[0x0][0x154] ;  /* 0x0000550000057ab9 */ /* 0x000fe20000000800 */
[----:B------:R-:W-:Y:S01]  /*5390*/  IMAD.WIDE.U32 R4, R5, UR4, R16 ;  /* 0x0000000405047c25 */ /* 0x000fe2000f8e0010 */
[----:B------:R-:W-:-:S03]  /*53a0*/  ULDC UR4, c[0x0][0x618] ;  /* 0x0001860000047ab9 */ /* 0x000fc60000000800 */
[----:B0-----:R-:W-:Y:S02]  /*53b0*/  IMAD.MOV R6, RZ, RZ, -R22 ;  /* 0x000000ffff067224 */ /* 0x001fe400078e0a16 */
[----:B------:R-:W-:Y:S02]  /*53c0*/  IMAD.IADD R5, R5, 0x1, R7 ;  /* 0x0000000105057824 */ /* 0x000fe400078e0207 */
[----:B-1----:R-:W-:Y:S01]  /*53d0*/  IMAD R15, R20, R6, R15 ;  /* 0x00000006140f7224 */ /* 0x002fe200078e020f */
[----:B--2---:R-:W-:Y:S01]  /*53e0*/  I2FP.F32.U32 R6, R13 ;  /* 0x0000000d00067245 */ /* 0x004fe20000201000 */
[----:B------:R-:W0:Y:S01]  /*53f0*/  LDC R20, c[0x0][0x148] ;  /* 0x00005200ff147b82 */ /* 0x000e220000000800 */
[--C-:B------:R-:W-:Y:S02]  /*5400*/  SHF.R.U64 R21, R4, UR4, R5.reuse ;  /* 0x0000000404157c19 */ /* 0x100fe40008001205 */
[----:B------:R-:W-:Y:S01]  /*5410*/  SHF.R.U32.HI R4, RZ, UR4, R5 ;  /* 0x00000004ff047c19 */ /* 0x000fe20008011605 */
[----:B------:R-:W-:Y:S01]  /*5420*/  FMUL R6, R6, UR5 ;  /* 0x0000000506067c20 */ /* 0x000fe20008400000 */
[----:B------:R-:W-:-:S02]  /*5430*/  ULDC UR4, c[0x0][0x608] ;  /* 0x0001820000047ab9 */ /* 0x000fc40000000800 */
[--C-:B------:R-:W-:Y:S01]  /*5440*/  SHF.R.U64 R23, R21, UR4, R4.reuse ;  /* 0x0000000415177c19 */ /* 0x100fe20008001204 */
[----:B------:R1:W2:Y:S01]  /*5450*/  F2I.U32.TRUNC.NTZ R24, R6 ;  /* 0x0000000600187305 */ /* 0x0002a2000020f000 */
[----:B------:R-:W-:Y:S01]  /*5460*/  SHF.R.U32.HI R4, RZ, UR4, R4 ;  /* 0x00000004ff047c19 */ /* 0x000fe20008011604 */
[----:B------:R-:W-:-:S03]  /*5470*/  ULDC UR4, c[0x0][0x658] ;  /* 0x0001960000047ab9 */ /* 0x000fc60000000800 */
[--C-:B------:R-:W-:Y:S02]  /*5480*/  SHF.R.U64 R22, R23, UR4, R4.reuse ;  /* 0x0000000417167c19 */ /* 0x100fe40008001204 */
[----:B------:R-:W-:-:S03]  /*5490*/  SHF.R.U32.HI R25, RZ, UR4, R4 ;  /* 0x00000004ff197c19 */ /* 0x000fc60008011604 */
[----:B------:R-:W-:Y:S02]  /*54a0*/  IMAD.MOV.U32 R4, RZ, RZ, R22 ;  /* 0x000000ffff047224 */ /* 0x000fe400078e0016 */
[----:B------:R-:W-:Y:S01]  /*54b0*/  IMAD.MOV.U32 R5, RZ, RZ, R25 ;  /* 0x000000ffff057224 */ /* 0x000fe200078e0019 */
[----:B-1----:R-:W-:Y:S06]  /*54c0*/  @!P0 BRA `(.L_x_99) ;  /* 0x0000000000288947 */ /* 0x002fec0003800000 */
        /* <DEDUP_REMOVED lines=10> */
.L_x_99:
[----:B------:R-:W-:Y:S01]  /*5570*/  ISETP.NE.AND P0, PT, R2, 0x1, PT ;  /* 0x000000010200780c */ /* 0x000fe20003f05270 */
[----:B------:R-:W-:Y:S01]  /*5580*/  ULDC UR4, c[0x0][0x648] ;  /* 0x0001920000047ab9 */ /* 0x000fe20000000800 */
[----:B------:R-:W-:Y:S01]  /*5590*/  LOP3.LUT R23, R23, UR17, RZ, 0xc0, !PT ;  /* 0x0000001117177c12 */ /* 0x000fe2000f8ec0ff */
[----:B--2---:R-:W-:Y:S01]  /*55a0*/  IMAD.MOV R24, RZ, RZ, -R24 ;  /* 0x000000ffff187224 */ /* 0x004fe200078e0a18 */
[----:B------:R-:W-:Y:S01]  /*55b0*/  SHF.R.U64 R4, R4, UR4, R5 ;  /* 0x0000000404047c19 */ /* 0x000fe20008001205 */
[----:B------:R-:W-:Y:S01]  /*55c0*/  ULDC UR4, c[0x0][0x638] ;  /* 0x00018e0000047ab9 */ /* 0x000fe20000000800 */
[----:B------:R-:W-:Y:S01]  /*55d0*/  LOP3.LUT R21, R21, UR16, RZ, 0xc0, !PT ;  /* 0x0000001015157c12 */ /* 0x000fe2000f8ec0ff */
[----:B------:R-:W-:Y:S01]  /*55e0*/  ULDC UR5, c[0x0][0x610] ;  /* 0x0001840000057ab9 */ /* 0x000fe20000000800 */
[----:B------:R-:W-:Y:S02]  /*55f0*/  IMAD.MOV.U32 R6, RZ, RZ, R14 ;  /* 0x000000ffff067224 */ /* 0x000fe400078e000e */
[----:B------:R-:W-:-:S02]  /*5600*/  IMAD.MOV R5, RZ, RZ, -R4 ;  /* 0x000000ffff057224 */ /* 0x000fc400078e0a04 */
[----:B------:R-:W-:Y:S02]  /*5610*/  IMAD R4, R4, UR18, R23 ;  /* 0x0000001204047c24 */ /* 0x000fe4000f8e0217 */
[----:B0-----:R-:W-:Y:S02]  /*5620*/  @P0 IMAD R15, R20, R24, R13 ;  /* 0x00000018140f0224 */ /* 0x001fe400078e020d */
[----:B------:R-:W-:Y:S01]  /*5630*/  IMAD R22, R5, UR4, R22 ;  /* 0x0000000405167c24 */ /* 0x000fe2000f8e0216 */
[----:B------:R-:W-:Y:S01]  /*5640*/  ULDC UR4, c[0x0][0x600] ;  /* 0x0001800000047ab9 */ /* 0x000fe20000000800 */
[----:B------:R-:W-:Y:S02]  /*5650*/  IMAD R15, R4, UR5, R15 ;  /* 0x00000005040f7c24 */ /* 0x000fe4000f8e020f */
[----:B------:R-:W-:Y:S02]  /*5660*/  IMAD R22, R22, UR4, R21 ;  /* 0x0000000416167c24 */ /* 0x000fe4000f8e0215 */
[----:B------:R-:W-:-:S03]  /*5670*/  IMAD.MOV.U32 R4, RZ, RZ, 0x1 ;  /* 0x00000001ff047424 */ /* 0x000fc600078e00ff */
[----:B------:R-:W-:Y:S02]  /*5680*/  SEL R20, R22, R15, !P0 ;  /* 0x0000000f16147207 */ /* 0x000fe40004000000 */
[----:B------:R-:W-:-:S07]  /*5690*/  SEL R13, R15, R22, !P0 ;  /* 0x000000160f0d7207 */ /* 0x000fce0004000000 */
.L_x_97:
[----:B------:R-:W-:Y:S05]  /*56a0*/  BSYNC B1 ;  /* 0x0000000000017941 */ /* 0x000fea0003800000 */
.L_x_96:
[----:B------:R-:W-:-:S13]  /*56b0*/  LOP3.LUT P0, RZ, R4, 0xff, RZ, 0xc0, !PT ;  /* 0x000000ff04ff7812 */ /* 0x000fda000780c0ff */
[----:B------:R-:W-:Y:S05]  /*56c0*/  @P0 BRA `(.L_x_100) ;  /* 0xfffffff4003c0947 */ /* 0x000fea000383ffff */
[----:B------:R-:W-:Y:S05]  /*56d0*/  BSYNC B0 ;  /* 0x0000000000007941 */ /* 0x000fea0003800000 */
.L_x_89:
[----:B------:R-:W-:-:S03]  /*56e0*/  UMOV UR4, 0xffffffff ;  /* 0xffffffff00047882 */ /* 0x000fc60000000000 */
[----:B------:R-:W-:Y:S05]  /*56f0*/  BRA.DIV UR4, `(.L_x_101) ;  /* 0x0000000e04587947 */ /* 0x000fea000b800000 */
[----:B------:R-:W-:-:S13]  /*5700*/  ELECT P6, URZ, PT ;  /* 0x00000000003f782f */ /* 0x000fda00038c0000 */
.L_x_131:
[----:B------:R-:W-:Y:S04]  /*5710*/  BSSY B0, `(.L_x_102) ;  /* 0x00000bb000007945 */ /* 0x000fe80003800000 */
[----:B------:R-:W-:Y:S05]  /*5720*/  @!P6 BRA `(.L_x_103) ;  /* 0x0000000800e4e947 */ /* 0x000fea0003800000 */
[----:B------:R-:W-:-:S04]  /*5730*/  LOP3.LUT R19, R19, 0x2, RZ, 0xfc, !PT ;  /* 0x0000000213137812 */ /* 0x000fc800078efcff */
[----:B------:R-:W-:-:S13]  /*5740*/  ISETP.NE.AND P0, PT, R19, 0x3, PT ;  /* 0x000000031300780c */ /* 0x000fda0003f05270 */
[----:B------:R-:W-:Y:S05]  /*5750*/  @!P0 BRA `(.L_x_104) ;  /* 0x0000000000048947 */ /* 0x000fea0003800000 */
[----:B------:R-:W-:Y:S01]  /*5760*/  BPT.TRAP 0x1 ;  /* 0x000000040000795c */ /* 0x000fe20000300000 */
.L_x_104:
[----:B------:R-:W0:Y:S01]  /*5770*/  S2R R5, SR_CgaCtaId ;  /* 0x0000000000057919 */ /* 0x000e220000008800 */
[----:B------:R-:W-:Y:S02]  /*5780*/  MOV R2, 0x400 ;  /* 0x0000040000027802 */ /* 0x000fe40000000f00 */
[----:B------:R-:W-:Y:S02]  /*5790*/  SHF.L.U32 R4, R0, 0x1f, RZ ;  /* 0x0000001f00047819 */ /* 0x000fe400000006ff */
[----:B0-----:R-:W-:-:S05]  /*57a0*/  LEA R2, R5, R2, 0x18 ;  /* 0x0000000205027211 */ /* 0x001fca00078ec0ff */
[----:B------:R-:W-:-:S04]  /*57b0*/  VIADD R2, R2, 0xa0 ;  /* 0x000000a002027836 */ /* 0x000fc80000000000 */
[C---:B------:R-:W-:Y:S02]  /*57c0*/  IMAD R7, R3.reuse, 0x8, R2 ;  /* 0x0000000803077824 */ /* 0x040fe400078e0202 */
[----:B------:R-:W-:Y:S02]  /*57d0*/  VIADD R3, R3, 0x1 ;  /* 0x0000000103037836 */ /* 0x000fe40000000000 */
[----:B------:R-:W0:Y:S03]  /*57e0*/  SYNCS.PHASECHK.TRANS64.TRYWAIT P0, [R7+URZ], R4 ;  /* 0x00000004070075a7 */ /* 0x000e26000800017f */
[----:B------:R-:W-:-:S04]  /*57f0*/  ISETP.NE.AND P1, PT, R3, 0x14, PT ;  /* 0x000000140300780c */ /* 0x000fc80003f25270 */
[----:B------:R-:W-:Y:S02]  /*5800*/  SEL R5, RZ, 0x1, P1 ;  /* 0x00000001ff057807 */ /* 0x000fe40000800000 */
[----:B------:R-:W-:Y:S02]  /*5810*/  SEL R3, R3, RZ, P1 ;  /* 0x000000ff03037207 */ /* 0x000fe40000800000 */
[----:B------:R-:W-:-:S03]  /*5820*/  LOP3.LUT R6, R0, R5, RZ, 0x3c, !PT ;  /* 0x0000000500067212 */ /* 0x000fc600078e3cff */
[----:B------:R-:W-:Y:S01]  /*5830*/  IMAD R8, R3, 0x8, R2 ;  /* 0x0000000803087824 */ /* 0x000fe200078e0202 */
[----:B------:R-:W-:Y:S01]  /*5840*/  SHF.L.U32 R5, R6, 0x1f, RZ ;  /* 0x0000001f06057819 */ /* 0x000fe200000006ff */
[----:B0-----:R-:W-:Y:S06]  /*5850*/  @!P0 BRA `(.L_x_105) ;  /* 0x0000000c00208947 */ /* 0x001fec0003800000 */
.L_x_132:
[----:B------:R-:W1:Y:S01]  /*5860*/  SYNCS.PHASECHK.TRANS64.TRYWAIT P0, [R8+URZ], R5 ;  /* 0x00000005080075a7 */ /* 0x000e62000800017f */
[----:B------:R-:W-:-:S05]  /*5870*/  VIADD R0, R3, 0x1 ;  /* 0x0000000103007836 */ /* 0x000fca0000000000 */
[----:B------:R-:W-:-:S04]  /*5880*/  ISETP.NE.AND P1, PT, R0, 0x14, PT ;  /* 0x000000140000780c */ /* 0x000fc80003f25270 */
[----:B------:R-:W-:Y:S02]  /*5890*/  SEL R3, RZ, 0x1, P1 ;  /* 0x00000001ff037807 */ /* 0x000fe40000800000 */
[----:B0-----:R-:W-:Y:S02]  /*58a0*/  SEL R7, R0, RZ, P1 ;  /* 0x000000ff00077207 */ /* 0x001fe40000800000 */
[----:B------:R-:W-:-:S03]  /*58b0*/  LOP3.LUT R6, R6, R3, RZ, 0x3c, !PT ;  /* 0x0000000306067212 */ /* 0x000fc600078e3cff */
[----:B------:R-:W-:Y:S01]  /*58c0*/  IMAD R9, R7, 0x8, R2 ;  /* 0x0000000807097824 */ /* 0x000fe200078e0202 */
[----:B------:R-:W-:Y:S01]  /*58d0*/  SHF.L.U32 R4, R6, 0x1f, RZ ;  /* 0x0000001f06047819 */ /* 0x000fe200000006ff */
[----:B-1----:R-:W-:Y:S06]  /*58e0*/  @!P0 BRA `(.L_x_106) ;  /* 0x0000000c00108947 */ /* 0x002fec0003800000 */
.L_x_133:
[----:B------:R-:W1:Y:S01]  /*58f0*/  SYNCS.PHASECHK.TRANS64.TRYWAIT P0, [R9+URZ], R4 ;  /* 0x00000004090075a7 */ /* 0x000e62000800017f */
[----:B------:R-:W-:-:S05]  /*5900*/  VIADD R0, R7, 0x1 ;  /* 0x0000000107007836 */ /* 0x000fca0000000000 */
[----:B------:R-:W-:-:S04]  /*5910*/  ISETP.NE.AND P1, PT, R0, 0x14, PT ;  /* 0x000000140000780c */ /* 0x000fc80003f25270 */
[----:B------:R-:W-:Y:S02]  /*5920*/  SEL R3, RZ, 0x1, P1 ;  /* 0x00000001ff037807 */ /* 0x000fe40000800000 */
[----:B------:R-:W-:Y:S02]  /*5930*/  SEL R7, R0, RZ, P1 ;  /* 0x000000ff00077207 */ /* 0x000fe40000800000 */
[----:B------:R-:W-:-:S03]  /*5940*/  LOP3.LUT R6, R6, R3, RZ, 0x3c, !PT ;  /* 0x0000000306067212 */ /* 0x000fc600078e3cff */
[----:B0-----:R-:W-:Y:S01]  /*5950*/  IMAD R8, R7, 0x8, R2 ;  /* 0x0000000807087824 */ /* 0x001fe200078e0202 */
[----:B------:R-:W-:Y:S01]  /*5960*/  SHF.L.U32 R5, R6, 0x1f, RZ ;  /* 0x0000001f06057819 */ /* 0x000fe200000006ff */
[----:B-1----:R-:W-:Y:S06]  /*5970*/  @!P0 BRA `(.L_x_107) ;  /* 0x0000000c00008947 */ /* 0x002fec0003800000 */
.L_x_134:
        /* <DEDUP_REMOVED lines=9> */
.L_x_135:
        /* <DEDUP_REMOVED lines=9> */
.L_x_136:
        /* <DEDUP_REMOVED lines=9> */
.L_x_137:
        /* <DEDUP_REMOVED lines=9> */
.L_x_138:
        /* <DEDUP_REMOVED lines=9> */
.L_x_139:
        /* <DEDUP_REMOVED lines=9> */
.L_x_140:
        /* <DEDUP_REMOVED lines=9> */
.L_x_141:
        /* <DEDUP_REMOVED lines=9> */
.L_x_142:
        /* <DEDUP_REMOVED lines=9> */
.L_x_143:
        /* <DEDUP_REMOVED lines=9> */
.L_x_144:
        /* <DEDUP_REMOVED lines=9> */
.L_x_145:
        /* <DEDUP_REMOVED lines=9> */
.L_x_146:
        /* <DEDUP_REMOVED lines=9> */
.L_x_147:
        /* <DEDUP_REMOVED lines=9> */
.L_x_148:
[----:B------:R-:W1:Y:S01]  /*6160*/  SYNCS.PHASECHK.TRANS64.TRYWAIT P0, [R8+URZ], R5 ;  /* 0x00000005080075a7 */ /* 0x000e62000800017f */
[----:B------:R-:W-:-:S05]  /*6170*/  VIADD R0, R7, 0x1 ;  /* 0x0000000107007836 */ /* 0x000fca0000000000 */
[----:B------:R-:W-:-:S04]  /*6180*/  ISETP.NE.AND P1, PT, R0, 0x14, PT ;  /* 0x000000140000780c */ /* 0x000fc80003f25270 */
[----:B------:R-:W-:Y:S02]  /*6190*/  SEL R3, RZ, 0x1, P1 ;  /* 0x00000001ff037807 */ /* 0x000fe40000800000 */
[----:B------:R-:W-:Y:S02]  /*61a0*/  SEL R7, R0, RZ, P1 ;  /* 0x000000ff00077207 */ /* 0x000fe40000800000 */
[----:B0-----:R-:W-:-:S03]  /*61b0*/  LOP3.LUT R9, R6, R3, RZ, 0x3c, !PT ;  /* 0x0000000306097212 */ /* 0x001fc600078e3cff */
[----:B------:R-:W-:Y:S01]  /*61c0*/  IMAD R11, R7, 0x8, R2 ;  /* 0x00000008070b7824 */ /* 0x000fe200078e0202 */
[----:B------:R-:W-:Y:S01]  /*61d0*/  SHF.L.U32 R6, R9, 0x1f, RZ ;  /* 0x0000001f09067819 */ /* 0x000fe200000006ff */
[----:B-1----:R-:W-:Y:S06]  /*61e0*/  @!P0 BRA `(.L_x_122) ;  /* 0x0000000800108947 */ /* 0x002fec0003800000 */
.L_x_149:
[----:B------:R-:W1:Y:S01]  /*61f0*/  SYNCS.PHASECHK.TRANS64.TRYWAIT P0, [R11+URZ], R6 ;  /* 0x000000060b0075a7 */ /* 0x000e62000800017f */
[----:B------:R-:W-:-:S05]  /*6200*/  VIADD R0, R7, 0x1 ;  /* 0x0000000107007836 */ /* 0x000fca0000000000 */
[----:B------:R-:W-:-:S04]  /*6210*/  ISETP.NE.AND P1, PT, R0, 0x14, PT ;  /* 0x000000140000780c */ /* 0x000fc80003f25270 */
[----:B------:R-:W-:Y:S02]  /*6220*/  SEL R4, RZ, 0x1, P1 ;  /* 0x00000001ff047807 */ /* 0x000fe40000800000 */
[----:B------:R-:W-:Y:S02]  /*6230*/  SEL R3, R0, RZ, P1 ;  /* 0x000000ff00037207 */ /* 0x000fe40000800000 */
[----:B------:R-:W-:Y:S01]  /*6240*/  LOP3.LUT R0, R9, R4, RZ, 0x3c, !PT ;  /* 0x0000000409007212 */ /* 0x000fe200078e3cff */
[----:B-1----:R-:W-:Y:S06]  /*6250*/  @!P0 BRA `(.L_x_123) ;  /* 0x0000000800088947 */ /* 0x002fec0003800000 */
.L_x_150:
[----:B------:R-:W-:Y:S01]  /*6260*/  IMAD R3, R3, 0x8, R2 ;  /* 0x0000000803037824 */ /* 0x000fe200078e0202 */
[----:B------:R-:W-:-:S07]  /*6270*/  SHF.L.U32 R0, R0, 0x1f, RZ ;  /* 0x0000001f00007819 */ /* 0x000fce00000006ff */
.L_x_124:
[----:B--2---:R2:W3:Y:S02]  /*6280*/  SYNCS.PHASECHK.TRANS64.TRYWAIT P0, [R3+URZ], R0 ;  /* 0x00000000030075a7 */ /* 0x0044e4000800017f */
[----:B---3--:R-:W-:Y:S05]  /*6290*/  @!P0 NANOSLEEP.SYNCS 0x989680 ;  /* 0x009896800000895d */ /* 0x008fea0003900000 */
[----:B------:R-:W3:Y:S02]  /*62a0*/  @!P0 SYNCS.PHASECHK.TRANS64 P0, [R3+URZ], R0 ;  /* 0x00000000030085a7 */ /* 0x000ee4000800007f */
[----:B---3--:R-:W-:Y:S05]  /*62b0*/  @!P0 BRA `(.L_x_124) ;  /* 0xfffffffc00f08947 */ /* 0x008fea000383ffff */
.L_x_103:
[----:B------:R-:W-:Y:S05]  /*62c0*/  BSYNC B0 ;  /* 0x0000000000007941 */ /* 0x000fea0003800000 */
.L_x_102:
[----:B------:R-:W-:Y:S05]  /*62d0*/  EXIT ;  /* 0x000000000000794d */ /* 0x000fea0003800000 */
.L_x_22:
[----:B---3--:R3:W4:Y:S02]  /*62e0*/  SYNCS.PHASECHK.TRANS64.TRYWAIT P1, [R3+URZ], R0 ;  /* 0x00000000030075a7 */ /* 0x008724000802017f */
[----:B----4-:R-:W-:Y:S05]  /*62f0*/  @!P1 NANOSLEEP.SYNCS 0x989680 ;  /* 0x009896800000995d */ /* 0x010fea0003900000 */
[----:B------:R-:W4:Y:S02]  /*6300*/  @!P1 SYNCS.PHASECHK.TRANS64 P1, [R3+URZ], R0 ;  /* 0x00000000030095a7 */ /* 0x000f24000802007f */
[----:B----4-:R-:W-:Y:S05]  /*6310*/  @!P1 BRA `(.L_x_22) ;  /* 0xfffffffc00f09947 */ /* 0x010fea000383ffff */
[----:B------:R-:W-:Y:S05]  /*6320*/  BRA `(.L_x_21) ;  /* 0xffffffb000f47947 */ /* 0x000fea000383ffff */
.L_x_27:
[----:B-1----:R-:W-:-:S04]  /*6330*/  IMAD.U32 R5, RZ, RZ, UR7 ;  /* 0x00000007ff057e24 */ /* 0x002fc8000f8e00ff */
[----:B------:R1:W2:Y:S03]  /*6340*/  SYNCS.PHASECHK.TRANS64.TRYWAIT P1, [R5+URZ], R4 ;  /* 0x00000004050075a7 */ /* 0x0002a6000802017f */
[----:B--2---:R-:W-:Y:S05]  /*6350*/  @!P1 NANOSLEEP.SYNCS 0x989680 ;  /* 0x009896800000995d */ /* 0x004fea0003900000 */
[----:B------:R-:W2:Y:S02]  /*6360*/  @!P1 SYNCS.PHASECHK.TRANS64 P1, [R5+URZ], R4 ;  /* 0x00000004050095a7 */ /* 0x000ea4000802007f */
[----:B--2---:R-:W-:Y:S05]  /*6370*/  @!P1 BRA `(.L_x_27) ;  /* 0xfffffffc00ec9947 */ /* 0x004fea000383ffff */
[----:B------:R-:W-:Y:S05]  /*6380*/  BRA `(.L_x_26) ;  /* 0xffffffb400fc7947 */ /* 0x000fea000383ffff */
.L_x_90:
[----:B------:R-:W-:Y:S01]  /*6390*/  BSSY B1, `(.L_x_125) ;  /* 0x0000006000017945 */ /* 0x000fe20003800000 */
[----:B------:R-:W-:-:S07]  /*63a0*/  IMAD.MOV.U32 R15, RZ, RZ, -0x1 ;  /* 0xffffffffff0f7424 */ /* 0x000fce00078e00ff */
[----:B------:R-:W-:Y:S05]  /*63b0*/  WARPSYNC.COLLECTIVE R15, `(.L_x_126) ;  /* 0x000000000f0c7348 */ /* 0x000fea0003c00000 */
[----:B------:R-:W-:Y:S02]  /*63c0*/  ELECT P6, UR62, PT ;  /* 0x00000000003e782f */ /* 0x000fe400038c0000 */
[----:B------:R-:W-:Y:S01]  /*63d0*/  MOV R14, UR62 ;  /* 0x0000003e000e7c02 */ /* 0x000fe20008000f00 */
[----:B------:R-:W-:Y:S10]  /*63e0*/  ENDCOLLECTIVE ;  /* 0x000000000000791b */ /* 0x000ff40003800000 */
.L_x_126:
[----:B------:R-:W-:Y:S05]  /*63f0*/  BSYNC B1 ;  /* 0x0000000000017941 */ /* 0x000fea0003800000 */
.L_x_125:
[----:B------:R-:W-:Y:S05]  /*6400*/  BRA `(.L_x_127) ;  /* 0xffffffe400f87947 */ /* 0x000fea000383ffff */
.L_x_93:
[----:B0-----:R0:W1:Y:S02]  /*6410*/  SYNCS.PHASECHK.TRANS64.TRYWAIT P0, [R20+URZ+0xa0], R7 ;  /* 0x0000a007140075a7 */ /* 0x001064000800017f */
[----:B-1----:R-:W-:Y:S05]  /*6420*/  @!P0 NANOSLEEP.SYNCS 0x989680 ;  /* 0x009896800000895d */ /* 0x002fea0003900000 */
[----:B------:R-:W1:Y:S02]  /*6430*/  @!P0 SYNCS.PHASECHK.TRANS64 P0, [R20+URZ+0xa0], R7 ;  /* 0x0000a007140085a7 */ /* 0x000e64000800007f */
[----:B-1----:R-:W-:Y:S05]  /*6440*/  @!P0 BRA `(.L_x_93) ;  /* 0xfffffffc00f08947 */ /* 0x002fea000383ffff */
[----:B------:R-:W-:Y:S05]  /*6450*/  BRA `(.L_x_128) ;  /* 0xffffffe800347947 */ /* 0x000fea000383ffff */
.L_x_101:
[----:B------:R-:W-:Y:S01]  /*6460*/  BSSY B0, `(.L_x_129) ;  /* 0x0000006000007945 */ /* 0x000fe20003800000 */
[----:B------:R-:W-:-:S07]  /*6470*/  IMAD.MOV.U32 R15, RZ, RZ, -0x1 ;  /* 0xffffffffff0f7424 */ /* 0x000fce00078e00ff */
[----:B------:R-:W-:Y:S05]  /*6480*/  WARPSYNC.COLLECTIVE R15, `(.L_x_130) ;  /* 0x000000000f0c7348 */ /* 0x000fea0003c00000 */
[----:B------:R-:W-:Y:S02]  /*6490*/  ELECT P6, UR62, PT ;  /* 0x00000000003e782f */ /* 0x000fe400038c0000 */
[----:B------:R-:W-:Y:S01]  /*64a0*/  MOV R14, UR62 ;  /* 0x0000003e000e7c02 */ /* 0x000fe20008000f00 */
[----:B------:R-:W-:Y:S10]  /*64b0*/  ENDCOLLECTIVE ;  /* 0x000000000000791b */ /* 0x000ff40003800000 */
.L_x_130:
[----:B------:R-:W-:Y:S05]  /*64c0*/  BSYNC B0 ;  /* 0x0000000000007941 */ /* 0x000fea0003800000 */
.L_x_129:
[----:B------:R-:W-:Y:S05]  /*64d0*/  BRA `(.L_x_131) ;  /* 0xfffffff0008c7947 */ /* 0x000fea000383ffff */
.L_x_105:
[----:B0-----:R0:W1:Y:S02]  /*64e0*/  SYNCS.PHASECHK.TRANS64.TRYWAIT P0, [R7+URZ], R4 ;  /* 0x00000004070075a7 */ /* 0x001064000800017f */
[----:B-1----:R-:W-:Y:S05]  /*64f0*/  @!P0 NANOSLEEP.SYNCS 0x989680 ;  /* 0x009896800000895d */ /* 0x002fea0003900000 */
[----:B------:R-:W1:Y:S02]  /*6500*/  @!P0 SYNCS.PHASECHK.TRANS64 P0, [R7+URZ], R4 ;  /* 0x00000004070085a7 */ /* 0x000e64000800007f */
[----:B-1----:R-:W-:Y:S05]  /*6510*/  @!P0 BRA `(.L_x_105) ;  /* 0xfffffffc00f08947 */ /* 0x002fea000383ffff */
[----:B------:R-:W-:Y:S05]  /*6520*/  BRA `(.L_x_132) ;  /* 0xfffffff000cc7947 */ /* 0x000fea000383ffff */
.L_x_106:
[----:B0-----:R0:W1:Y:S02]  /*6530*/  SYNCS.PHASECHK.TRANS64.TRYWAIT P0, [R8+URZ], R5 ;  /* 0x00000005080075a7 */ /* 0x001064000800017f */
[----:B-1----:R-:W-:Y:S05]  /*6540*/  @!P0 NANOSLEEP.SYNCS 0x989680 ;  /* 0x009896800000895d */ /* 0x002fea0003900000 */
[----:B------:R-:W1:Y:S02]  /*6550*/  @!P0 SYNCS.PHASECHK.TRANS64 P0, [R8+URZ], R5 ;  /* 0x00000005080085a7 */ /* 0x000e64000800007f */
[----:B-1----:R-:W-:Y:S05]  /*6560*/  @!P0 BRA `(.L_x_106) ;  /* 0xfffffffc00f08947 */ /* 0x002fea000383ffff */
[----:B------:R-:W-:Y:S05]  /*6570*/  BRA `(.L_x_133) ;  /* 0xfffffff000dc7947 */ /* 0x000fea000383ffff */
.L_x_107:
[----:B0-----:R0:W1:Y:S02]  /*6580*/  SYNCS.PHASECHK.TRANS64.TRYWAIT P0, [R9+URZ], R4 ;  /* 0x00000004090075a7 */ /* 0x001064000800017f */
[----:B-1----:R-:W-:Y:S05]  /*6590*/  @!P0 NANOSLEEP.SYNCS 0x989680 ;  /* 0x009896800000895d */ /* 0x002fea0003900000 */
[----:B------:R-:W1:Y:S02]  /*65a0*/  @!P0 SYNCS.PHASECHK.TRANS64 P0, [R9+URZ], R4 ;  /* 0x00000004090085a7 */ /* 0x000e64000800007f */
[----:B-1----:R-:W-:Y:S05]  /*65b0*/  @!P0 BRA `(.L_x_107) ;  /* 0xfffffffc00f08947 */ /* 0x002fea000383ffff */
[----:B------:R-:W-:Y:S05]  /*65c0*/  BRA `(.L_x_134) ;  /* 0xfffffff000ec7947 */ /* 0x000fea000383ffff */
.L_x_108:
[----:B0-----:R0:W1:Y:S02]  /*65d0*/  SYNCS.PHASECHK.TRANS64.TRYWAIT P0, [R8+URZ], R5 ;  /* 0x00000005080075a7 */ /* 0x001064000800017f */
[----:B-1----:R-:W-:Y:S05]  /*65e0*/  @!P0 NANOSLEEP.SYNCS 0x989680 ;  /* 0x009896800000895d */ /* 0x002fea0003900000 */
[----:B------:R-:W1:Y:S02]  /*65f0*/  @!P0 SYNCS.PHASECHK.TRANS64 P0, [R8+URZ], R5 ;  /* 0x00000005080085a7 */ /* 0x000e64000800007f */
[----:B-1----:R-:W-:Y:S05]  /*6600*/  @!P0 BRA `(.L_x_108) ;  /* 0xfffffffc00f08947 */ /* 0x002fea000383ffff */
[----:B------:R-:W-:Y:S05]  /*6610*/  BRA `(.L_x_135) ;  /* 0xfffffff000fc7947 */ /* 0x000fea000383ffff */
.L_x_109:
[----:B0-----:R0:W1:Y:S02]  /*6620*/  SYNCS.PHASECHK.TRANS64.TRYWAIT P0, [R9+URZ], R4 ;  /* 0x00000004090075a7 */ /* 0x001064000800017f */
[----:B-1----:R-:W-:Y:S05]  /*6630*/  @!P0 NANOSLEEP.SYNCS 0x989680 ;  /* 0x009896800000895d */ /* 0x002fea0003900000 */
[----:B------:R-:W1:Y:S02]  /*6640*/  @!P0 SYNCS.PHASECHK.TRANS64 P0, [R9+URZ], R4 ;  /* 0x00000004090085a7 */ /* 0x000e64000800007f */
[----:B-1----:R-:W-:Y:S05]  /*6650*/  @!P0 BRA `(.L_x_109) ;  /* 0xfffffffc00f08947 */ /* 0x002fea000383ffff */
[----:B------:R-:W-:Y:S05]  /*6660*/  BRA `(.L_x_136) ;  /* 0xfffffff4000c7947 */ /* 0x000fea000383ffff */
.L_x_110:
[----:B0-----:R0:W1:Y:S02]  /*6670*/  SYNCS.PHASECHK.TRANS64.TRYWAIT P0, [R8+URZ], R5 ;  /* 0x00000005080075a7 */ /* 0x001064000800017f */
[----:B-1----:R-:W-:Y:S05]  /*6680*/  @!P0 NANOSLEEP.SYNCS 0x989680 ;  /* 0x009896800000895d */ /* 0x002fea0003900000 */
[----:B------:R-:W1:Y:S02]  /*6690*/  @!P0 SYNCS.PHASECHK.TRANS64 P0, [R8+URZ], R5 ;  /* 0x00000005080085a7 */ /* 0x000e64000800007f */
[----:B-1----:R-:W-:Y:S05]  /*66a0*/  @!P0 BRA `(.L_x_110) ;  /* 0xfffffffc00f08947 */ /* 0x002fea000383ffff */
[----:B------:R-:W-:Y:S05]  /*66b0*/  BRA `(.L_x_137) ;  /* 0xfffffff4001c7947 */ /* 0x000fea000383ffff */
.L_x_111:
[----:B0-----:R0:W1:Y:S02]  /*66c0*/  SYNCS.PHASECHK.TRANS64.TRYWAIT P0, [R9+URZ], R4 ;  /* 0x00000004090075a7 */ /* 0x001064000800017f */
[----:B-1----:R-:W-:Y:S05]  /*66d0*/  @!P0 NANOSLEEP.SYNCS 0x989680 ;  /* 0x009896800000895d */ /* 0x002fea0003900000 */
[----:B------:R-:W1:Y:S02]  /*66e0*/  @!P0 SYNCS.PHASECHK.TRANS64 P0, [R9+URZ], R4 ;  /* 0x00000004090085a7 */ /* 0x000e64000800007f */
[----:B-1----:R-:W-:Y:S05]  /*66f0*/  @!P0 BRA `(.L_x_111) ;  /* 0xfffffffc00f08947 */ /* 0x002fea000383ffff */
[----:B------:R-:W-:Y:S05]  /*6700*/  BRA `(.L_x_138) ;  /* 0xfffffff4002c7947 */ /* 0x000fea000383ffff */
.L_x_112:
[----:B0-----:R0:W1:Y:S02]  /*6710*/  SYNCS.PHASECHK.TRANS64.TRYWAIT P0, [R8+URZ], R5 ;  /* 0x00000005080075a7 */ /* 0x001064000800017f */
[----:B-1----:R-:W-:Y:S05]  /*6720*/  @!P0 NANOSLEEP.SYNCS 0x989680 ;  /* 0x009896800000895d */ /* 0x002fea0003900000 */
[----:B------:R-:W1:Y:S02]  /*6730*/  @!P0 SYNCS.PHASECHK.TRANS64 P0, [R8+URZ], R5 ;  /* 0x00000005080085a7 */ /* 0x000e64000800007f */
[----:B-1----:R-:W-:Y:S05]  /*6740*/  @!P0 BRA `(.L_x_112) ;  /* 0xfffffffc00f08947 */ /* 0x002fea000383ffff */
[----:B------:R-:W-:Y:S05]  /*6750*/  BRA `(.L_x_139) ;  /* 0xfffffff4003c7947 */ /* 0x000fea000383ffff */
.L_x_113:
[----:B0-----:R0:W1:Y:S02]  /*6760*/  SYNCS.PHASECHK.TRANS64.TRYWAIT P0, [R9+URZ], R4 ;  /* 0x00000004090075a7 */ /* 0x001064000800017f */
[----:B-1----:R-:W-:Y:S05]  /*6770*/  @!P0 NANOSLEEP.SYNCS 0x989680 ;  /* 0x009896800000895d */ /* 0x002fea0003900000 */
[----:B------:R-:W1:Y:S02]  /*6780*/  @!P0 SYNCS.PHASECHK.TRANS64 P0, [R9+URZ], R4 ;  /* 0x00000004090085a7 */ /* 0x000e64000800007f */
[----:B-1----:R-:W-:Y:S05]  /*6790*/  @!P0 BRA `(.L_x_113) ;  /* 0xfffffffc00f08947 */ /* 0x002fea000383ffff */
[----:B------:R-:W-:Y:S05]  /*67a0*/  BRA `(.L_x_140) ;  /* 0xfffffff4004c7947 */ /* 0x000fea000383ffff */
.L_x_114:
[----:B0-----:R0:W1:Y:S02]  /*67b0*/  SYNCS.PHASECHK.TRANS64.TRYWAIT P0, [R8+URZ], R5 ;  /* 0x00000005080075a7 */ /* 0x001064000800017f */
[----:B-1----:R-:W-:Y:S05]  /*67c0*/  @!P0 NANOSLEEP.SYNCS 0x989680 ;  /* 0x009896800000895d */ /* 0x002fea0003900000 */
[----:B------:R-:W1:Y:S02]  /*67d0*/  @!P0 SYNCS.PHASECHK.TRANS64 P0, [R8+URZ], R5 ;  /* 0x00000005080085a7 */ /* 0x000e64000800007f */
[----:B-1----:R-:W-:Y:S05]  /*67e0*/  @!P0 BRA `(.L_x_114) ;  /* 0xfffffffc00f08947 */ /* 0x002fea000383ffff */
[----:B------:R-:W-:Y:S05]  /*67f0*/  BRA `(.L_x_141) ;  /* 0xfffffff4005c7947 */ /* 0x000fea000383ffff */
.L_x_115:
[----:B0-----:R0:W1:Y:S02]  /*6800*/  SYNCS.PHASECHK.TRANS64.TRYWAIT P0, [R9+URZ], R4 ;  /* 0x00000004090075a7 */ /* 0x001064000800017f */
[----:B-1----:R-:W-:Y:S05]  /*6810*/  @!P0 NANOSLEEP.SYNCS 0x989680 ;  /* 0x009896800000895d */ /* 0x002fea0003900000 */
[----:B------:R-:W1:Y:S02]  /*6820*/  @!P0 SYNCS.PHASECHK.TRANS64 P0, [R9+URZ], R4 ;  /* 0x00000004090085a7 */ /* 0x000e64000800007f */
[----:B-1----:R-:W-:Y:S05]  /*6830*/  @!P0 BRA `(.L_x_115) ;  /* 0xfffffffc00f08947 */ /* 0x002fea000383ffff */
[----:B------:R-:W-:Y:S05]  /*6840*/  BRA `(.L_x_142) ;  /* 0xfffffff4006c7947 */ /* 0x000fea000383ffff */
.L_x_116:
[----:B0-----:R0:W1:Y:S02]  /*6850*/  SYNCS.PHASECHK.TRANS64.TRYWAIT P0, [R8+URZ], R5 ;  /* 0x00000005080075a7 */ /* 0x001064000800017f */
[----:B-1----:R-:W-:Y:S05]  /*6860*/  @!P0 NANOSLEEP.SYNCS 0x989680 ;  /* 0x009896800000895d */ /* 0x002fea0003900000 */
[----:B------:R-:W1:Y:S02]  /*6870*/  @!P0 SYNCS.PHASECHK.TRANS64 P0, [R8+URZ], R5 ;  /* 0x00000005080085a7 */ /* 0x000e64000800007f */
[----:B-1----:R-:W-:Y:S05]  /*6880*/  @!P0 BRA `(.L_x_116) ;  /* 0xfffffffc00f08947 */ /* 0x002fea000383ffff */
[----:B------:R-:W-:Y:S05]  /*6890*/  BRA `(.L_x_143) ;  /* 0xfffffff4007c7947 */ /* 0x000fea000383ffff */
.L_x_117:
[----:B0-----:R0:W1:Y:S02]  /*68a0*/  SYNCS.PHASECHK.TRANS64.TRYWAIT P0, [R9+URZ], R4 ;  /* 0x00000004090075a7 */ /* 0x001064000800017f */
[----:B-1----:R-:W-:Y:S05]  /*68b0*/  @!P0 NANOSLEEP.SYNCS 0x989680 ;  /* 0x009896800000895d */ /* 0x002fea0003900000 */
[----:B------:R-:W1:Y:S02]  /*68c0*/  @!P0 SYNCS.PHASECHK.TRANS64 P0, [R9+URZ], R4 ;  /* 0x00000004090085a7 */ /* 0x000e64000800007f */
[----:B-1----:R-:W-:Y:S05]  /*68d0*/  @!P0 BRA `(.L_x_117) ;  /* 0xfffffffc00f08947 */ /* 0x002fea000383ffff */
[----:B------:R-:W-:Y:S05]  /*68e0*/  BRA `(.L_x_144) ;  /* 0xfffffff4008c7947 */ /* 0x000fea000383ffff */
.L_x_118:
[----:B0-----:R0:W1:Y:S02]  /*68f0*/  SYNCS.PHASECHK.TRANS64.TRYWAIT P0, [R8+URZ], R5 ;  /* 0x00000005080075a7 */ /* 0x001064000800017f */
[----:B-1----:R-:W-:Y:S05]  /*6900*/  @!P0 NANOSLEEP.SYNCS 0x989680 ;  /* 0x009896800000895d */ /* 0x002fea0003900000 */
[----:B------:R-:W1:Y:S02]  /*6910*/  @!P0 SYNCS.PHASECHK.TRANS64 P0, [R8+URZ], R5 ;  /* 0x00000005080085a7 */ /* 0x000e64000800007f */
[----:B-1----:R-:W-:Y:S05]  /*6920*/  @!P0 BRA `(.L_x_118) ;  /* 0xfffffffc00f08947 */ /* 0x002fea000383ffff */
[----:B------:R-:W-:Y:S05]  /*6930*/  BRA `(.L_x_145) ;  /* 0xfffffff4009c7947 */ /* 0x000fea000383ffff */
.L_x_119:
[----:B0-----:R0:W1:Y:S02]  /*6940*/  SYNCS.PHASECHK.TRANS64.TRYWAIT P0, [R9+URZ], R4 ;  /* 0x00000004090075a7 */ /* 0x001064000800017f */
[----:B-1----:R-:W-:Y:S05]  /*6950*/  @!P0 NANOSLEEP.SYNCS 0x989680 ;  /* 0x009896800000895d */ /* 0x002fea0003900000 */
[----:B------:R-:W1:Y:S02]  /*6960*/  @!P0 SYNCS.PHASECHK.TRANS64 P0, [R9+URZ], R4 ;  /* 0x00000004090085a7 */ /* 0x000e64000800007f */
[----:B-1----:R-:W-:Y:S05]  /*6970*/  @!P0 BRA `(.L_x_119) ;  /* 0xfffffffc00f08947 */ /* 0x002fea000383ffff */
[----:B------:R-:W-:Y:S05]  /*6980*/  BRA `(.L_x_146) ;  /* 0xfffffff400ac7947 */ /* 0x000fea000383ffff */
.L_x_120:
[----:B0-----:R0:W1:Y:S02]  /*6990*/  SYNCS.PHASECHK.TRANS64.TRYWAIT P0, [R8+URZ], R5 ;  /* 0x00000005080075a7 */ /* 0x001064000800017f */
[----:B-1----:R-:W-:Y:S05]  /*69a0*/  @!P0 NANOSLEEP.SYNCS 0x989680 ;  /* 0x009896800000895d */ /* 0x002fea0003900000 */
[----:B------:R-:W1:Y:S02]  /*69b0*/  @!P0 SYNCS.PHASECHK.TRANS64 P0, [R8+URZ], R5 ;  /* 0x00000005080085a7 */ /* 0x000e64000800007f */
[----:B-1----:R-:W-:Y:S05]  /*69c0*/  @!P0 BRA `(.L_x_120) ;  /* 0xfffffffc00f08947 */ /* 0x002fea000383ffff */
[----:B------:R-:W-:Y:S05]  /*69d0*/  BRA `(.L_x_147) ;  /* 0xfffffff400bc7947 */ /* 0x000fea000383ffff */
.L_x_121:
[----:B0-----:R0:W1:Y:S02]  /*69e0*/  SYNCS.PHASECHK.TRANS64.TRYWAIT P0, [R9+URZ], R4 ;  /* 0x00000004090075a7 */ /* 0x001064000800017f */
[----:B-1----:R-:W-:Y:S05]  /*69f0*/  @!P0 NANOSLEEP.SYNCS 0x989680 ;  /* 0x009896800000895d */ /* 0x002fea0003900000 */
[----:B------:R-:W1:Y:S02]  /*6a00*/  @!P0 SYNCS.PHASECHK.TRANS64 P0, [R9+URZ], R4 ;  /* 0x00000004090085a7 */ /* 0x000e64000800007f */
[----:B-1----:R-:W-:Y:S05]  /*6a10*/  @!P0 BRA `(.L_x_121) ;  /* 0xfffffffc00f08947 */ /* 0x002fea000383ffff */
[----:B------:R-:W-:Y:S05]  /*6a20*/  BRA `(.L_x_148) ;  /* 0xfffffff400cc7947 */ /* 0x000fea000383ffff */
.L_x_122:
[----:B0-----:R0:W1:Y:S02]  /*6a30*/  SYNCS.PHASECHK.TRANS64.TRYWAIT P0, [R8+URZ], R5 ;  /* 0x00000005080075a7 */ /* 0x001064000800017f */
[----:B-1----:R-:W-:Y:S05]  /*6a40*/  @!P0 NANOSLEEP.SYNCS 0x989680 ;  /* 0x009896800000895d */ /* 0x002fea0003900000 */
[----:B------:R-:W1:Y:S02]  /*6a50*/  @!P0 SYNCS.PHASECHK.TRANS64 P0, [R8+URZ], R5 ;  /* 0x00000005080085a7 */ /* 0x000e64000800007f */
[----:B-1----:R-:W-:Y:S05]  /*6a60*/  @!P0 BRA `(.L_x_122) ;  /* 0xfffffffc00f08947 */ /* 0x002fea000383ffff */
[----:B------:R-:W-:Y:S05]  /*6a70*/  BRA `(.L_x_149) ;  /* 0xfffffff400dc7947 */ /* 0x000fea000383ffff */
.L_x_123:
[----:B-1----:R1:W2:Y:S02]  /*6a80*/  SYNCS.PHASECHK.TRANS64.TRYWAIT P0, [R11+URZ], R6 ;  /* 0x000000060b0075a7 */ /* 0x0022a4000800017f */
[----:B--2---:R-:W-:Y:S05]  /*6a90*/  @!P0 NANOSLEEP.SYNCS 0x989680 ;  /* 0x009896800000895d */ /* 0x004fea0003900000 */
[----:B------:R-:W2:Y:S02]  /*6aa0*/  @!P0 SYNCS.PHASECHK.TRANS64 P0, [R11+URZ], R6 ;  /* 0x000000060b0085a7 */ /* 0x000ea4000800007f */
[----:B--2---:R-:W-:Y:S05]  /*6ab0*/  @!P0 BRA `(.L_x_123) ;  /* 0xfffffffc00f08947 */ /* 0x004fea000383ffff */
[----:B------:R-:W-:Y:S05]  /*6ac0*/  BRA `(.L_x_150) ;  /* 0xfffffff400e47947 */ /* 0x000fea000383ffff */
.L_x_151:
[----:B------:R-:W-:-:S00]  /*6ad0*/  BRA `(.L_x_151) ;  /* 0xfffffffc00fc7947 */ /* 0x000fc0000383ffff */
[----:B------:R-:W-:-:S00]  /*6ae0*/  NOP ;  /* 0x0000000000007918 */ /* 0x000fc00000000000 */
        /* <DEDUP_REMOVED lines=9> */
.L_x_152:


//--------------------- .nv.global.init           --------------------------
	.section	.nv.global.init,"aw",@progbits
.nv.global.init:
	.type		$str$22,@object
	.size		$str$22,($str$23 - $str$22)
$str$22:
        /*0000*/ 	.byte	0x6b, 0x5f, 0x74, 0x69, 0x6c, 0x65, 0x5f, 0x63, 0x6f, 0x75, 0x6e, 0x74, 0x20, 0x3e, 0x3d, 0x20
        /*0010*/ 	.byte	0x31, 0x00
	.type		$str$23,@object
	.size		$str$23,(__unnamed_1 - $str$23)
$str$23:
        /*0012*/ 	.byte	0x2f, 0x74, 0x6d, 0x70, 0x2f, 0x63, 0x75, 0x74, 0x6c, 0x61, 0x73, 0x73, 0x5f, 0x73, 0x77, 0x65
        /*0022*/ 	.byte	0x65, 0x70, 0x5f, 0x73, 0x72, 0x63, 0x2f, 0x69, 0x6e, 0x63, 0x6c, 0x75, 0x64, 0x65, 0x2f, 0x63
        /*0032*/ 	.byte	0x75, 0x74, 0x6c, 0x61, 0x73, 0x73, 0x2f, 0x67, 0x65, 0x6d, 0x6d, 0x2f, 0x63, 0x6f, 0x6c, 0x6c
        /*0042*/ 	.byte	0x65, 0x63, 0x74, 0x69, 0x76, 0x65, 0x2f, 0x73, 0x6d, 0x39, 0x30, 0x5f, 0x6d, 0x6d, 0x61, 0x5f
        /*0052*/ 	.byte	0x74, 0x6d, 0x61, 0x5f, 0x67, 0x6d, 0x6d, 0x61, 0x5f, 0x73, 0x73, 0x5f, 0x77, 0x61, 0x72, 0x70
        /*0062*/ 	.byte	0x73, 0x70, 0x65, 0x63, 0x69, 0x61, 0x6c, 0x69, 0x7a, 0x65, 0x64, 0x2e, 0x68, 0x70, 0x70, 0x00
	.type		__unnamed_1,@object
	.size		__unnamed_1,(.L_0 - __unnamed_1)
__unnamed_1:
        /*0072*/ 	.byte	0x76, 0x6f, 0x69, 0x64, 0x20, 0x63, 0x75, 0x74, 0x6c, 0x61, 0x73, 0x73, 0x3a, 0x3a, 0x67, 0x65
        /* <DEDUP_REMOVED lines=180> */
        /*0bc2*/ 	.byte	0x65, 0x3a, 0x3a, 0x69, 0x64, 0x65, 0x6e, 0x74, 0x69, 0x74, 0x79, 0x5d, 0x00
.L_0:


//--------------------- .nv.shared._ZN7cutlass13device_kernelINS_4gemm6kernel13GemmUniversalIN4cute5tupleIJiiiiEEENS1_10collective13CollectiveMmaINS1_34MainloopSm90TmaGmmaWarpSpecializedILi20ENS5_IJNS4_1CILi2EEENSA_ILi1EEESC_EEENS1_35KernelTmaWarpSpecializedCooperativeEEENS5_IJNSA_ILi128EEENSA_ILi48EEENSA_ILi32EEEEEENS_10bfloat16_tENS5_IJlSC_lEEESK_SL_NS4_8TiledMMAINS4_8MMA_AtomIJNS4_4SM904GMMA27MMA_64x16x16_F32BF16BF16_SSILNSP_5MajorE0ELSR_0ELNSP_7ScaleInE1ELSS_1EEEEEENS4_6LayoutISD_NS5_IJSC_NSA_ILi0EEESW_EEEEENS5_IJNS4_10UnderscoreESZ_SZ_EEEEENS4_13SM90_TMA_LOADENS4_14ComposedLayoutINS4_7SwizzleILi2ELi4ELi3EEENS4_18smem_ptr_flag_bitsILi16EEENSV_INS5_IJNSA_ILi8EEESI_EEENS5_IJSI_SC_EEEEEEEvNS4_8identityENS4_23SM90_TMA_LOAD_MULTICASTES1C_vS1D_EENS_8epilogue10collective6detail29Sm90TmaWarpSpecializedAdapterINS1H_15DefaultEpilogueISK_SL_SL_NS1G_6thread17LinearCombinationISK_Li1EffLNS1L_9ScaleType4KindE0ELNS_15FloatRoundStyleE2ESK_EENS1_15EpilogueDefaultEEEEEvvEEEEvNT_6ParamsE --------------------------
	.section	.nv.shared._ZN7cutlass13device_kernelINS_4gemm6kernel13GemmUniversalIN4cute5tupleIJiiiiEEENS1_10collective13CollectiveMmaINS1_34MainloopSm90TmaGmmaWarpSpecializedILi20ENS5_IJNS4_1CILi2EEENSA_ILi1EEESC_EEENS1_35KernelTmaWarpSpecializedCooperativeEEENS5_IJNSA_ILi128EEENSA_ILi48EEENSA_ILi32EEEEEENS_10bfloat16_tENS5_IJlSC_lEEESK_SL_NS4_8TiledMMAINS4_8MMA_AtomIJNS4_4SM904GMMA27MMA_64x16x16_F32BF16BF16_SSILNSP_5MajorE0ELSR_0ELNSP_7ScaleInE1ELSS_1EEEEEENS4_6LayoutISD_NS5_IJSC_NSA_ILi0EEESW_EEEEENS5_IJNS4_10UnderscoreESZ_SZ_EEEEENS4_13SM90_TMA_LOADENS4_14ComposedLayoutINS4_7SwizzleILi2ELi4ELi3EEENS4_18smem_ptr_flag_bitsILi16EEENSV_INS5_IJNSA_ILi8EEESI_EEENS5_IJSI_SC_EEEEEEEvNS4_8identityENS4_23SM90_TMA_LOAD_MULTICASTES1C_vS1D_EENS_8epilogue10collective6detail29Sm90TmaWarpSpecializedAdapterINS1H_15DefaultEpilogueISK_SL_SL_NS1G_6thread17LinearCombinationISK_Li1EffLNS1L_9ScaleType4KindE0ELNS_15FloatRoundStyleE2ESK_EENS1_15EpilogueDefaultEEEEEvvEEEEvNT_6ParamsE,"aw",@nobits
	.sectionflags	@""
	.align	16
	.zero		1024


//--------------------- .nv.shared.reserved.0     --------------------------
	.section	.nv.shared.reserved.0,"aw",@nobits
	.weak		__nv_reservedSMEM_offset_0_alias
	.size		__nv_reservedSMEM_offset_0_alias, 0, 0
	.other		__nv_reservedSMEM_offset_0_alias,@"STO_CUDA_RESERVED_SHARED STV_DEFAULT"
__nv_reservedSMEM_offset_0_alias:
	.zero		0


//--------------------- .nv.global                --------------------------
	.section	.nv.global,"aw",@nobits
.nv.global:
	.type		_ZN39_INTERNAL_fa3ade0b_4_k_cu_aa837057_73534cute1_E,@object
	.size		_ZN39_INTERNAL_fa3ade0b_4_k_cu_aa837057_73534cute1_E,(_ZN39_INTERNAL_fa3ade0b_4_k_cu_aa837057_73534cuda3std3__45__cpo6cbeginE - _ZN39_INTERNAL_fa3ade0b_4_k_cu_aa837057_73534cute1_E)
_ZN39_INTERNAL_fa3ade0b_4_k_cu_aa837057_73534cute1_E:
	.zero		1
	.type		_ZN39_INTERNAL_fa3ade0b_4_k_cu_aa837057_73534cuda3std3__45__cpo6cbeginE,@object
	.size		_ZN39_INTERNAL_fa3ade0b_4_k_cu_aa837057_73534cuda3std3__45__cpo6cbeginE,(_ZN39_INTERNAL_fa3ade0b_4_k_cu_aa837057_73534cuda3std3__48in_placeE - _ZN39_INTERNAL_fa3ade0b_4_k_cu_aa837057_73534cuda3std3__45__cpo6cbeginE)
_ZN39_INTERNAL_fa3ade0b_4_k_cu_aa837057_73534cuda3std3__45__cpo6cbeginE:
	.zero		1
	.type		_ZN39_INTERNAL_fa3ade0b_4_k_cu_aa837057_73534cuda3std3__48in_placeE,@object
	.size		_ZN39_INTERNAL_fa3ade0b_4_k_cu_aa837057_73534cuda3std3__48in_placeE,(_ZN39_INTERNAL_fa3ade0b_4_k_cu_aa837057_73534cuda3std6ranges3__45__cpo9iter_moveE - _ZN39_INTERNAL_fa3ade0b_4_k_cu_aa837057_73534cuda3std3__48in_placeE)
_ZN39_INTERNAL_fa3ade0b_4_k_cu_aa837057_73534cuda3std3__48in_placeE:
	.zero		1
	.type		_ZN39_INTERNAL_fa3ade0b_4_k_cu_aa837057_73534cuda3std6ranges3__45__cpo9iter_moveE,@object
	.size		_ZN39_INTERNAL_fa3ade0b_4_k_cu_aa837057_73534cuda3std6ranges3__45__cpo9iter_moveE,(_ZN39_INTERNAL_fa3ade0b_4_k_cu_aa837057_73534cuda3std3__45__cpo5beginE - _ZN39_INTERNAL_fa3ade0b_4_k_cu_aa837057_73534cuda3std6ranges3__45__cpo9iter_moveE)
_ZN39_INTERNAL_fa3ade0b_4_k_cu_aa837057_73534cuda3std6ranges3__45__cpo9iter_moveE:
	.zero		1
	.type		_ZN39_INTERNAL_fa3ade0b_4_k_cu_aa837057_73534cuda3std3__45__cpo5beginE,@object
	.size		_ZN39_INTERNAL_fa3ade0b_4_k_cu_aa837057_73534cuda3std3__45__cpo5beginE,(_ZN39_INTERNAL_fa3ade0b_4_k_cu_aa837057_73534cuda3std3__441_GLOBAL__N__fa3ade0b_4_k_cu_aa837057_73536ignoreE - _ZN39_INTERNAL_fa3ade0b_4_k_cu_aa837057_73534cuda3std3__45__cpo5beginE)
_ZN39_INTERNAL_fa3ade0b_4_k_cu_aa837057_73534cuda3std3__45__cpo5beginE:
	.zero		1
	.type		_ZN39_INTERNAL_fa3ade0b_4_k_cu_aa837057_73534cuda3std3__441_GLOBAL__N__fa3ade0b_4_k_cu_aa837057_73536ignoreE,@object
	.size		_ZN39_INTERNAL_fa3ade0b_4_k_cu_aa837057_73534cuda3std3__441_GLOBAL__N__fa3ade0b_4_k_cu_aa837057_73536ignoreE,(_ZN39_INTERNAL_fa3ade0b_4_k_cu_aa837057_73534cute7productE - _ZN39_INTERNAL_fa3ade0b_4_k_cu_aa837057_73534cuda3std3__441_GLOBAL__N__fa3ade0b_4_k_cu_aa837057_73536ignoreE)
_ZN39_INTERNAL_fa3ade0b_4_k_cu_aa837057_73534cuda3std3__441_GLOBAL__N__fa3ade0b_4_k_cu_aa837057_73536ignoreE:
	.zero		1
	.type		_ZN39_INTERNAL_fa3ade0b_4_k_cu_aa837057_73534cute7productE,@object
	.size		_ZN39_INTERNAL_fa3ade0b_4_k_cu_aa837057_73534cute7productE,(_ZN39_INTERNAL_fa3ade0b_4_k_cu_aa837057_73534cuda3std3__45__cpo3endE - _ZN39_INTERNAL_fa3ade0b_4_k_cu_aa837057_73534cute7productE)
_ZN39_INTERNAL_fa3ade0b_4_k_cu_aa837057_73534cute7productE:
	.zero		1
	.type		_ZN39_INTERNAL_fa3ade0b_4_k_cu_aa837057_73534cuda3std3__45__cpo3endE,@object
	.size		_ZN39_INTERNAL_fa3ade0b_4_k_cu_aa837057_73534cuda3std3__45__cpo3endE,(_ZN39_INTERNAL_fa3ade0b_4_k_cu_aa837057_73534cuda3std3__419piecewise_constructE - _ZN39_INTERNAL_fa3ade0b_4_k_cu_aa837057_73534cuda3std3__45__cpo3endE)
_ZN39_INTERNAL_fa3ade0b_4_k_cu_aa837057_73534cuda3std3__45__cpo3endE:
	.zero		1
	.type		_ZN39_INTERNAL_fa3ade0b_4_k_cu_aa837057_73534cuda3std3__419piecewise_constructE,@object
	.size		_ZN39_INTERNAL_fa3ade0b_4_k_cu_aa837057_73534cuda3std3__419piecewise_constructE,(_ZN39_INTERNAL_fa3ade0b_4_k_cu_aa837057_73534cuda3std3__45__cpo4cendE - _ZN39_INTERNAL_fa3ade0b_4_k_cu_aa837057_73534cuda3std3__419piecewise_constructE)
_ZN39_INTERNAL_fa3ade0b_4_k_cu_aa837057_73534cuda3std3__419piecewise_constructE:
	.zero		1
	.type		_ZN39_INTERNAL_fa3ade0b_4_k_cu_aa837057_73534cuda3std3__45__cpo4cendE,@object
	.size		_ZN39_INTERNAL_fa3ade0b_4_k_cu_aa837057_73534cuda3std3__45__cpo4cendE,(_ZN39_INTERNAL_fa3ade0b_4_k_cu_aa837057_73534cuda3std6ranges3__45__cpo4swapE - _ZN39_INTERNAL_fa3ade0b_4_k_cu_aa837057_73534cuda3std3__45__cpo4cendE)
_ZN39_INTERNAL_fa3ade0b_4_k_cu_aa837057_73534cuda3std3__45__cpo4cendE:
	.zero		1
	.type		_ZN39_INTERNAL_fa3ade0b_4_k_cu_aa837057_73534cuda3std6ranges3__45__cpo4swapE,@object
	.size		_ZN39_INTERNAL_fa3ade0b_4_k_cu_aa837057_73534cuda3std6ranges3__45__cpo4swapE,(.L_8 - _ZN39_INTERNAL_fa3ade0b_4_k_cu_aa837057_73534cuda3std6ranges3__45__cpo4swapE)
_ZN39_INTERNAL_fa3ade0b_4_k_cu_aa837057_73534cuda3std6ranges3__45__cpo4swapE:
	.zero		1
.L_8:


//--------------------- .nv.constant0._ZN7cutlass13device_kernelINS_4gemm6kernel13GemmUniversalIN4cute5tupleIJiiiiEEENS1_10collective13CollectiveMmaINS1_34MainloopSm90TmaGmmaWarpSpecializedILi20ENS5_IJNS4_1CILi2EEENSA_ILi1EEESC_EEENS1_35KernelTmaWarpSpecializedCooperativeEEENS5_IJNSA_ILi128EEENSA_ILi48EEENSA_ILi32EEEEEENS_10bfloat16_tENS5_IJlSC_lEEESK_SL_NS4_8TiledMMAINS4_8MMA_AtomIJNS4_4SM904GMMA27MMA_64x16x16_F32BF16BF16_SSILNSP_5MajorE0ELSR_0ELNSP_7ScaleInE1ELSS_1EEEEEENS4_6LayoutISD_NS5_IJSC_NSA_ILi0EEESW_EEEEENS5_IJNS4_10UnderscoreESZ_SZ_EEEEENS4_13SM90_TMA_LOADENS4_14ComposedLayoutINS4_7SwizzleILi2ELi4ELi3EEENS4_18smem_ptr_flag_bitsILi16EEENSV_INS5_IJNSA_ILi8EEESI_EEENS5_IJSI_SC_EEEEEEEvNS4_8identityENS4_23SM90_TMA_LOAD_MULTICASTES1C_vS1D_EENS_8epilogue10collective6detail29Sm90TmaWarpSpecializedAdapterINS1H_15DefaultEpilogueISK_SL_SL_NS1G_6thread17LinearCombinationISK_Li1EffLNS1L_9ScaleType4KindE0ELNS_15FloatRoundStyleE2ESK_EENS1_15EpilogueDefaultEEEEEvvEEEEvNT_6ParamsE --------------------------
	.section	.nv.constant0._ZN7cutlass13device_kernelINS_4gemm6kernel13GemmUniversalIN4cute5tupleIJiiiiEEENS1_10collective13CollectiveMmaINS1_34MainloopSm90TmaGmmaWarpSpecializedILi20ENS5_IJNS4_1CILi2EEENSA_ILi1EEESC_EEENS1_35KernelTmaWarpSpecializedCooperativeEEENS5_IJNSA_ILi128EEENSA_ILi48EEENSA_ILi32EEEEEENS_10bfloat16_tENS5_IJlSC_lEEESK_SL_NS4_8TiledMMAINS4_8MMA_AtomIJNS4_4SM904GMMA27MMA_64x16x16_F32BF16BF16_SSILNSP_5MajorE0ELSR_0ELNSP_7ScaleInE1ELSS_1EEEEEENS4_6LayoutISD_NS5_IJSC_NSA_ILi0EEESW_EEEEENS5_IJNS4_10UnderscoreESZ_SZ_EEEEENS4_13SM90_TMA_LOADENS4_14ComposedLayoutINS4_7SwizzleILi2ELi4ELi3EEENS4_18smem_ptr_flag_bitsILi16EEENSV_INS5_IJNSA_ILi8EEESI_EEENS5_IJSI_SC_EEEEEEEvNS4_8identityENS4_23SM90_TMA_LOAD_MULTICASTES1C_vS1D_EENS_8epilogue10collective6detail29Sm90TmaWarpSpecializedAdapterINS1H_15DefaultEpilogueISK_SL_SL_NS1G_6thread17LinearCombinationISK_Li1EffLNS1L_9ScaleType4KindE0ELNS_15FloatRoundStyleE2ESK_EENS1_15EpilogueDefaultEEEEEvvEEEEvNT_6ParamsE,"a",@progbits
	.sectionflags	@""
	.align	4
.nv.constant0._ZN7cutlass13device_kernelINS_4gemm6kernel13GemmUniversalIN4cute5tupleIJiiiiEEENS1_10collective13CollectiveMmaINS1_34MainloopSm90TmaGmmaWarpSpecializedILi20ENS5_IJNS4_1CILi2EEENSA_ILi1EEESC_EEENS1_35KernelTmaWarpSpecializedCooperativeEEENS5_IJNSA_ILi128EEENSA_ILi48EEENSA_ILi32EEEEEENS_10bfloat16_tENS5_IJlSC_lEEESK_SL_NS4_8TiledMMAINS4_8MMA_AtomIJNS4_4SM904GMMA27MMA_64x16x16_F32BF16BF16_SSILNSP_5MajorE0ELSR_0ELNSP_7ScaleInE1ELSS_1EEEEEENS4_6LayoutISD_NS5_IJSC_NSA_ILi0EEESW_EEEEENS5_IJNS4_10UnderscoreESZ_SZ_EEEEENS4_13SM90_TMA_LOADENS4_14ComposedLayoutINS4_7SwizzleILi2ELi4ELi3EEENS4_18smem_ptr_flag_bitsILi16EEENSV_INS5_IJNSA_ILi8EEESI_EEENS5_IJSI_SC_EEEEEEEvNS4_8identityENS4_23SM90_TMA_LOAD_MULTICASTES1C_vS1D_EENS_8epilogue10collective6detail29Sm90TmaWarpSpecializedAdapterINS1H_15DefaultEpilogueISK_SL_SL_NS1G_6thread17LinearCombinationISK_Li1EffLNS1L_9ScaleType4KindE0ELNS_15FloatRoundStyleE2ESK_EENS1_15EpilogueDefaultEEEEEvvEEEEvNT_6ParamsE:
	.zero		1664


//--------------------- SYMBOLS --------------------------

	.type		.nv.reservedSmem.offset0,@object
	.size		.nv.reservedSmem.offset0,0x4
	.type		__assertfail,@function
